	.target	sm_90a

	.elftype	@"ET_EXEC"


//--------------------- .note.nv.tkinfo           --------------------------
	.section	.note.nv.tkinfo,"",@"SHT_NOTE"
	.sectionflags	@"SHF_NOTE_NV_TKINFO"
	.tkinfo
        /*0018*/ 	.word	0x00000002
        /*0030*/ 	.string	""
        /*0030*/ 	.string	"ptxas"
        /*0030*/ 	.string	"Cuda compilation tools, release 13.0, V13.0.88"
        /*0030*/ 	.string	"Build cuda_13.0.r13.0/compiler.36424714_0"
        /*0030*/ 	.string	"-v  -suppress-debug-info  -lineinfo  -arch sm_90a "



//--------------------- .note.nv.cuinfo           --------------------------
	.section	.note.nv.cuinfo,"",@"SHT_NOTE"
	.sectionflags	@"SHF_NOTE_NV_CUINFO"
        /*0018*/ 	.short	0x0002
        /*001a*/ 	.short	0x005a
        /*001c*/ 	.short	0x0082
	.zero		2


//--------------------- .nv.info                  --------------------------
	.section	.nv.info,"",@"SHT_CUDA_INFO"
	.align	4


	//----- nvinfo : EIATTR_REGCOUNT
	.align		4
        /*0000*/ 	.byte	0x04, 0x2f
        /*0002*/ 	.short	(.L_1 - .L_0)
	.align		4
.L_0:
        /*0004*/ 	.word	index@(matmul_kernel)
        /*0008*/ 	.word	0x0000007b


	//----- nvinfo : EIATTR_FRAME_SIZE
	.align		4
.L_1:
        /*000c*/ 	.byte	0x04, 0x11
        /*000e*/ 	.short	(.L_3 - .L_2)
	.align		4
.L_2:
        /*0010*/ 	.word	index@(matmul_kernel)
        /*0014*/ 	.word	0x00000000


	//----- nvinfo : EIATTR_MIN_STACK_SIZE
	.align		4
.L_3:
        /*0018*/ 	.byte	0x04, 0x12
        /*001a*/ 	.short	(.L_5 - .L_4)
	.align		4
.L_4:
        /*001c*/ 	.word	index@(matmul_kernel)
        /*0020*/ 	.word	0x00000000
.L_5:


//--------------------- .nv.compat                --------------------------
	.section	.nv.compat,"",@"SHT_CUDA_COMPAT_INFO"
	.align	4
        /*0000*/ 	.byte	0x02, 0x09, 0x01, 0x00, 0x02, 0x02, 0x04, 0x00, 0x02, 0x05, 0x05, 0x00, 0x03, 0x07, 0x01, 0x01
        /*0010*/ 	.byte	0x02, 0x03, 0x00, 0x00, 0x02, 0x06, 0x01, 0x00, 0x04, 0x0b, 0x08, 0x00, 0x00, 0x00, 0x00, 0x00
        /*0020*/ 	.byte	0x00, 0x00, 0x00, 0x00


//--------------------- .nv.info.matmul_kernel    --------------------------
	.section	.nv.info.matmul_kernel,"",@"SHT_CUDA_INFO"
	.sectionflags	@""
	.align	4


	//----- nvinfo : EIATTR_CUDA_API_VERSION
	.align		4
        /*0000*/ 	.byte	0x04, 0x37
        /*0002*/ 	.short	(.L_7 - .L_6)
.L_6:
        /*0004*/ 	.word	0x00000082


	//----- nvinfo : EIATTR_KPARAM_INFO
	.align		4
.L_7:
        /*0008*/ 	.byte	0x04, 0x17
        /*000a*/ 	.short	(.L_9 - .L_8)
.L_8:
        /*000c*/ 	.word	0x00000000
        /*0010*/ 	.short	0x000d
        /*0012*/ 	.short	0x0048
        /*0014*/ 	.byte	0x00, 0xf4, 0x21, 0x00


	//----- nvinfo : EIATTR_KPARAM_INFO
	.align		4
.L_9:
        /*0018*/ 	.byte	0x04, 0x17
        /*001a*/ 	.short	(.L_11 - .L_10)
.L_10:
        /*001c*/ 	.word	0x00000000
        /*0020*/ 	.short	0x000c
        /*0022*/ 	.short	0x0040
        /*0024*/ 	.byte	0x00, 0xf4, 0x21, 0x00


	//----- nvinfo : EIATTR_KPARAM_INFO
	.align		4
.L_11:
        /*0028*/ 	.byte	0x04, 0x17
        /*002a*/ 	.short	(.L_13 - .L_12)
.L_12:
        /*002c*/ 	.word	0x00000000
        /*0030*/ 	.short	0x000b
        /*0032*/ 	.short	0x0038
        /*0034*/ 	.byte	0x00, 0xf0, 0x11, 0x00


	//----- nvinfo : EIATTR_KPARAM_INFO
	.align		4
.L_13:
        /*0038*/ 	.byte	0x04, 0x17
        /*003a*/ 	.short	(.L_15 - .L_14)
.L_14:
        /*003c*/ 	.word	0x00000000
        /*0040*/ 	.short	0x000a
        /*0042*/ 	.short	0x0034
        /*0044*/ 	.byte	0x00, 0xf0, 0x11, 0x00


	//----- nvinfo : EIATTR_KPARAM_INFO
	.align		4
.L_15:
        /*0048*/ 	.byte	0x04, 0x17
        /*004a*/ 	.short	(.L_17 - .L_16)
.L_16:
        /*004c*/ 	.word	0x00000000
        /*0050*/ 	.short	0x0009
        /*0052*/ 	.short	0x0030
        /*0054*/ 	.byte	0x00, 0xf0, 0x11, 0x00


	//----- nvinfo : EIATTR_KPARAM_INFO
	.align		4
.L_17:
        /*0058*/ 	.byte	0x04, 0x17
        /*005a*/ 	.short	(.L_19 - .L_18)
.L_18:
        /*005c*/ 	.word	0x00000000
        /*0060*/ 	.short	0x0008
        /*0062*/ 	.short	0x002c
        /*0064*/ 	.byte	0x00, 0xf0, 0x11, 0x00


	//----- nvinfo : EIATTR_KPARAM_INFO
	.align		4
.L_19:
        /*0068*/ 	.byte	0x04, 0x17
        /*006a*/ 	.short	(.L_21 - .L_20)
.L_20:
        /*006c*/ 	.word	0x00000000
        /*0070*/ 	.short	0x0007
        /*0072*/ 	.short	0x0028
        /*0074*/ 	.byte	0x00, 0xf0, 0x11, 0x00


	//----- nvinfo : EIATTR_KPARAM_INFO
	.align		4
.L_21:
        /*0078*/ 	.byte	0x04, 0x17
        /*007a*/ 	.short	(.L_23 - .L_22)
.L_22:
        /*007c*/ 	.word	0x00000000
        /*0080*/ 	.short	0x0006
        /*0082*/ 	.short	0x0024
        /*0084*/ 	.byte	0x00, 0xf0, 0x11, 0x00


	//----- nvinfo : EIATTR_KPARAM_INFO
	.align		4
.L_23:
        /*0088*/ 	.byte	0x04, 0x17
        /*008a*/ 	.short	(.L_25 - .L_24)
.L_24:
        /*008c*/ 	.word	0x00000000
        /*0090*/ 	.short	0x0005
        /*0092*/ 	.short	0x0020
        /*0094*/ 	.byte	0x00, 0xf0, 0x11, 0x00


	//----- nvinfo : EIATTR_KPARAM_INFO
	.align		4
.L_25:
        /*0098*/ 	.byte	0x04, 0x17
        /*009a*/ 	.short	(.L_27 - .L_26)
.L_26:
        /*009c*/ 	.word	0x00000000
        /*00a0*/ 	.short	0x0004
        /*00a2*/ 	.short	0x001c
        /*00a4*/ 	.byte	0x00, 0xf0, 0x11, 0x00


	//----- nvinfo : EIATTR_KPARAM_INFO
	.align		4
.L_27:
        /*00a8*/ 	.byte	0x04, 0x17
        /*00aa*/ 	.short	(.L_29 - .L_28)
.L_28:
        /*00ac*/ 	.word	0x00000000
        /*00b0*/ 	.short	0x0003
        /*00b2*/ 	.short	0x0018
        /*00b4*/ 	.byte	0x00, 0xf0, 0x11, 0x00


	//----- nvinfo : EIATTR_KPARAM_INFO
	.align		4
.L_29:
        /*00b8*/ 	.byte	0x04, 0x17
        /*00ba*/ 	.short	(.L_31 - .L_30)
.L_30:
        /*00bc*/ 	.word	0x00000000
        /*00c0*/ 	.short	0x0002
        /*00c2*/ 	.short	0x0010
        /*00c4*/ 	.byte	0x00, 0xf4, 0x21, 0x00


	//----- nvinfo : EIATTR_KPARAM_INFO
	.align		4
.L_31:
        /*00c8*/ 	.byte	0x04, 0x17
        /*00ca*/ 	.short	(.L_33 - .L_32)
.L_32:
        /*00cc*/ 	.word	0x00000000
        /*00d0*/ 	.short	0x0001
        /*00d2*/ 	.short	0x0008
        /*00d4*/ 	.byte	0x00, 0xf4, 0x21, 0x00


	//----- nvinfo : EIATTR_KPARAM_INFO
	.align		4
.L_33:
        /*00d8*/ 	.byte	0x04, 0x17
        /*00da*/ 	.short	(.L_35 - .L_34)
.L_34:
        /*00dc*/ 	.word	0x00000000
        /*00e0*/ 	.short	0x0000
        /*00e2*/ 	.short	0x0000
        /*00e4*/ 	.byte	0x00, 0xf4, 0x21, 0x00


	//----- nvinfo : EIATTR_SPARSE_MMA_MASK
	.align		4
.L_35:
        /*00e8*/ 	.byte	0x03, 0x50
        /*00ea*/ 	.short	0x0000


	//----- nvinfo : EIATTR_MAXREG_COUNT
	.align		4
        /*00ec*/ 	.byte	0x03, 0x1b
        /*00ee*/ 	.short	0x00ff


	//----- nvinfo : EIATTR_NUM_BARRIERS
	.align		4
        /*00f0*/ 	.byte	0x02, 0x4c
        /*00f2*/ 	.byte	0x01
	.zero		1


	//----- nvinfo : EIATTR_MERCURY_ISA_VERSION
	.align		4
        /*00f4*/ 	.byte	0x03, 0x5f
        /*00f6*/ 	.short	0x0101


	//----- nvinfo : EIATTR_EXIT_INSTR_OFFSETS
	.align		4
        /*00f8*/ 	.byte	0x04, 0x1c
        /*00fa*/ 	.short	(.L_37 - .L_36)


	//   ....[0]....
.L_36:
        /*00fc*/ 	.word	0x00002b30


	//   ....[1]....
        /*0100*/ 	.word	0x00002b60


	//----- nvinfo : EIATTR_REQNTID
	.align		4
.L_37:
        /*0104*/ 	.byte	0x04, 0x10
        /*0106*/ 	.short	(.L_39 - .L_38)
.L_38:
        /*0108*/ 	.word	0x00000080
        /*010c*/ 	.word	0x00000001
        /*0110*/ 	.word	0x00000001


	//----- nvinfo : EIATTR_CBANK_PARAM_SIZE
	.align		4
.L_39:
        /*0114*/ 	.byte	0x03, 0x19
        /*0116*/ 	.short	0x0050


	//----- nvinfo : EIATTR_PARAM_CBANK
	.align		4
        /*0118*/ 	.byte	0x04, 0x0a
        /*011a*/ 	.short	(.L_41 - .L_40)
	.align		4
.L_40:
        /*011c*/ 	.word	index@(.nv.constant0.matmul_kernel)
        /*0120*/ 	.short	0x0210
        /*0122*/ 	.short	0x0050


	//----- nvinfo : EIATTR_SW_WAR
	.align		4
.L_41:
        /*0124*/ 	.byte	0x04, 0x36
        /*0126*/ 	.short	(.L_43 - .L_42)
.L_42:
        /*0128*/ 	.word	0x00000008
.L_43:


//--------------------- .nv.callgraph             --------------------------
	.section	.nv.callgraph,"",@"SHT_CUDA_CALLGRAPH"
	.align	4
	.sectionentsize	8
	.align		4
        /*0000*/ 	.word	0x00000000
	.align		4
        /*0004*/ 	.word	0xffffffff
	.align		4
        /*0008*/ 	.word	0x00000000
	.align		4
        /*000c*/ 	.word	0xfffffffe
	.align		4
        /*0010*/ 	.word	0x00000000
	.align		4
        /*0014*/ 	.word	0xfffffffd
	.align		4
        /*0018*/ 	.word	0x00000000
	.align		4
        /*001c*/ 	.word	0xfffffffc


//--------------------- .text.matmul_kernel       --------------------------
	.section	.text.matmul_kernel,"ax",@progbits
	.align	128
        .global         matmul_kernel
        .type           matmul_kernel,@function
        .size           matmul_kernel,(.L_x_3 - matmul_kernel)
        .other          matmul_kernel,@"STO_CUDA_ENTRY STV_DEFAULT"
matmul_kernel:
.text.matmul_kernel:
[----:B------:R-:W-:Y:S08]  /*0000*/  LDC R1, c[0x0][0x28] ;  /* 0x00000a00ff017b82 */ /* 0x000ff00000000800 */
[----:B------:R-:W0:Y:S01]  /*0010*/  LDC.64 R16, c[0x0][0x228] ;  /* 0x00008a00ff107b82 */ /* 0x000e220000000a00 */
[----:B------:R-:W1:Y:S01]  /*0020*/  S2R R5, SR_CTAID.X ;  /* 0x0000000000057919 */ /* 0x000e620000002500 */
[----:B------:R-:W-:Y:S01]  /*0030*/  UMOV UR4, 0x400 ;  /* 0x0000040000047882 */ /* 0x000fe20000000000 */
[----:B------:R-:W-:Y:S01]  /*0040*/  ULDC.64 UR14, c[0x0][0x208] ;  /* 0x00008200000e7ab9 */ /* 0x000fe20000000a00 */
[----:B------:R-:W-:Y:S01]  /*0050*/  CS2R R24, SRZ ;  /* 0x0000000000187805 */ /* 0x000fe2000001ff00 */
[----:B------:R-:W2:Y:S01]  /*0060*/  S2R R23, SR_TID.X ;  /* 0x0000000000177919 */ /* 0x000ea20000002100 */
[----:B------:R-:W-:-:S02]  /*0070*/  CS2R R26, SRZ ;  /* 0x00000000001a7805 */ /* 0x000fc4000001ff00 */
[----:B------:R-:W3:Y:S08]  /*0080*/  LDC R19, c[0x0][0x230] ;  /* 0x00008c00ff137b82 */ /* 0x000ef00000000800 */
[----:B------:R-:W4:Y:S01]  /*0090*/  S2UR UR12, SR_CgaCtaId ;  /* 0x00000000000c79c3 */ /* 0x000f220000008800 */
[----:B0-----:R-:W-:-:S05]  /*00a0*/  VIADD R0, R17, 0xf ;  /* 0x0000000f11007836 */ /* 0x001fca0000000000 */
[----:B------:R-:W-:Y:S01]  /*00b0*/  SHF.R.S32.HI R3, RZ, 0x1f, R0 ;  /* 0x0000001fff037819 */ /* 0x000fe20000011400 */
[----:B---3--:R-:W-:-:S03]  /*00c0*/  VIADD R19, R19, 0x3f ;  /* 0x0000003f13137836 */ /* 0x008fc60000000000 */
[----:B------:R-:W-:Y:S02]  /*00d0*/  LEA.HI R3, R3, R0, RZ, 0x4 ;  /* 0x0000000003037211 */ /* 0x000fe400078f20ff */
[----:B-1----:R-:W-:Y:S02]  /*00e0*/  IABS R8, R5 ;  /* 0x0000000500087213 */ /* 0x002fe40000000000 */
[----:B------:R-:W-:Y:S02]  /*00f0*/  SHF.R.S32.HI R3, RZ, 0x4, R3 ;  /* 0x00000004ff037819 */ /* 0x000fe40000011403 */
[----:B--2---:R-:W-:Y:S01]  /*0100*/  SHF.R.U32.HI R34, RZ, 0x6, R23 ;  /* 0x00000006ff227819 */ /* 0x004fe20000011617 */
[----:B----4-:R-:W-:Y:S01]  /*0110*/  ULEA UR12, UR12, UR4, 0x18 ;  /* 0x000000040c0c7291 */ /* 0x010fe2000f8ec03f */
[----:B------:R-:W-:Y:S01]  /*0120*/  LOP3.LUT R23, R23, 0x3f, RZ, 0xc0, !PT ;  /* 0x0000003f17177812 */ /* 0x000fe200078ec0ff */
[----:B------:R-:W-:Y:S01]  /*0130*/  IMAD.SHL.U32 R4, R3, 0x8, RZ ;  /* 0x0000000803047824 */ /* 0x000fe200078e00ff */
[----:B------:R-:W-:-:S04]  /*0140*/  SGXT.U32 R34, R34, 0x1 ;  /* 0x000000012222781a */ /* 0x000fc80000000000 */
[-C--:B------:R-:W-:Y:S02]  /*0150*/  IABS R7, R4.reuse ;  /* 0x0000000400077213 */ /* 0x080fe40000000000 */
[----:B------:R-:W-:Y:S02]  /*0160*/  IABS R10, R4 ;  /* 0x00000004000a7213 */ /* 0x000fe40000000000 */
[----:B------:R-:W0:Y:S08]  /*0170*/  I2F.RP R0, R7 ;  /* 0x0000000700007306 */ /* 0x000e300000209400 */
[----:B0-----:R-:W0:Y:S02]  /*0180*/  MUFU.RCP R0, R0 ;  /* 0x0000000000007308 */ /* 0x001e240000001000 */
[----:B0-----:R-:W-:-:S02]  /*0190*/  VIADD R2, R0, 0xffffffe ;  /* 0x0ffffffe00027836 */ /* 0x001fc40000000000 */
[----:B------:R-:W-:-:S04]  /*01a0*/  IMAD.MOV R0, RZ, RZ, -R10 ;  /* 0x000000ffff007224 */ /* 0x000fc800078e0a0a */
[----:B------:R0:W1:Y:S02]  /*01b0*/  F2I.FTZ.U32.TRUNC.NTZ R3, R2 ;  /* 0x0000000200037305 */ /* 0x000064000021f000 */
[----:B0-----:R-:W-:Y:S02]  /*01c0*/  IMAD.MOV.U32 R2, RZ, RZ, RZ ;  /* 0x000000ffff027224 */ /* 0x001fe400078e00ff */
[----:B-1----:R-:W-:-:S04]  /*01d0*/  IMAD.MOV R6, RZ, RZ, -R3 ;  /* 0x000000ffff067224 */ /* 0x002fc800078e0a03 */
[----:B------:R-:W-:Y:S02]  /*01e0*/  IMAD R9, R6, R7, RZ ;  /* 0x0000000706097224 */ /* 0x000fe400078e02ff */
[----:B------:R-:W-:Y:S02]  /*01f0*/  IMAD.MOV.U32 R6, RZ, RZ, R8 ;  /* 0x000000ffff067224 */ /* 0x000fe400078e0008 */
[----:B------:R-:W-:-:S06]  /*0200*/  IMAD.HI.U32 R3, R3, R9, R2 ;  /* 0x0000000903037227 */ /* 0x000fcc00078e0002 */
[----:B------:R-:W-:-:S04]  /*0210*/  IMAD.HI.U32 R3, R3, R6, RZ ;  /* 0x0000000603037227 */ /* 0x000fc800078e00ff */
[----:B------:R-:W-:-:S05]  /*0220*/  IMAD R0, R3, R0, R6 ;  /* 0x0000000003007224 */ /* 0x000fca00078e0206 */
[----:B------:R-:W-:-:S13]  /*0230*/  ISETP.GT.U32.AND P1, PT, R7, R0, PT ;  /* 0x000000000700720c */ /* 0x000fda0003f24070 */
[----:B------:R-:W-:Y:S02]  /*0240*/  @!P1 IMAD.IADD R0, R0, 0x1, -R7 ;  /* 0x0000000100009824 */ /* 0x000fe400078e0a07 */
[----:B------:R-:W-:Y:S01]  /*0250*/  @!P1 VIADD R3, R3, 0x1 ;  /* 0x0000000103039836 */ /* 0x000fe20000000000 */
[----:B------:R-:W-:Y:S02]  /*0260*/  ISETP.NE.AND P1, PT, R4, RZ, PT ;  /* 0x000000ff0400720c */ /* 0x000fe40003f25270 */
[----:B------:R-:W-:Y:S02]  /*0270*/  ISETP.GE.U32.AND P0, PT, R0, R7, PT ;  /* 0x000000070000720c */ /* 0x000fe40003f06070 */
[----:B------:R-:W-:-:S04]  /*0280*/  LOP3.LUT R0, R5, R4, RZ, 0x3c, !PT ;  /* 0x0000000405007212 */ /* 0x000fc800078e3cff */
[----:B------:R-:W-:Y:S01]  /*0290*/  ISETP.GE.AND P2, PT, R0, RZ, PT ;  /* 0x000000ff0000720c */ /* 0x000fe20003f46270 */
[----:B------:R-:W-:-:S06]  /*02a0*/  VIADD R0, R16, 0x3f ;  /* 0x0000003f10007836 */ /* 0x000fcc0000000000 */
[----:B------:R-:W-:-:S04]  /*02b0*/  @P0 VIADD R3, R3, 0x1 ;  /* 0x0000000103030836 */ /* 0x000fc80000000000 */
[----:B------:R-:W-:Y:S01]  /*02c0*/  IMAD.MOV.U32 R2, RZ, RZ, R3 ;  /* 0x000000ffff027224 */ /* 0x000fe200078e0003 */
[----:B------:R-:W-:-:S03]  /*02d0*/  SHF.R.S32.HI R3, RZ, 0x1f, R0 ;  /* 0x0000001fff037819 */ /* 0x000fc60000011400 */
[----:B------:R-:W-:Y:S01]  /*02e0*/  @!P2 IMAD.MOV R2, RZ, RZ, -R2 ;  /* 0x000000ffff02a224 */ /* 0x000fe200078e0a02 */
[----:B------:R-:W-:Y:S02]  /*02f0*/  @!P1 LOP3.LUT R2, RZ, R4, RZ, 0x33, !PT ;  /* 0x00000004ff029212 */ /* 0x000fe400078e33ff */
[----:B------:R-:W-:-:S03]  /*0300*/  LEA.HI R3, R3, R0, RZ, 0x6 ;  /* 0x0000000003037211 */ /* 0x000fc600078f30ff */
[----:B------:R-:W-:Y:S02]  /*0310*/  IMAD.SHL.U32 R10, R2, 0x8, RZ ;  /* 0x00000008020a7824 */ /* 0x000fe400078e00ff */
[----:B------:R-:W-:-:S03]  /*0320*/  IMAD.MOV R2, RZ, RZ, -R2 ;  /* 0x000000ffff027224 */ /* 0x000fc600078e0a02 */
[----:B------:R-:W-:Y:S01]  /*0330*/  LEA.HI.SX32 R3, R3, -R10, 0x1a ;  /* 0x8000000a03037211 */ /* 0x000fe200078fd2ff */
[----:B------:R-:W-:-:S03]  /*0340*/  IMAD R4, R4, R2, R5 ;  /* 0x0000000204047224 */ /* 0x000fc600078e0205 */
[----:B------:R-:W-:Y:S02]  /*0350*/  VIMNMX R11, R3, 0x8, PT ;  /* 0x00000008030b7848 */ /* 0x000fe40003fe0100 */
[----:B------:R-:W-:Y:S02]  /*0360*/  IABS R9, R4 ;  /* 0x0000000400097213 */ /* 0x000fe40000000000 */
[----:B------:R-:W-:-:S04]  /*0370*/  IABS R7, R11 ;  /* 0x0000000b00077213 */ /* 0x000fc80000000000 */
[----:B------:R-:W0:Y:S08]  /*0380*/  I2F.RP R0, R7 ;  /* 0x0000000700007306 */ /* 0x000e300000209400 */
[----:B0-----:R-:W0:Y:S02]  /*0390*/  MUFU.RCP R0, R0 ;  /* 0x0000000000007308 */ /* 0x001e240000001000 */
[----:B0-----:R-:W-:-:S06]  /*03a0*/  VIADD R3, R0, 0xffffffe ;  /* 0x0ffffffe00037836 */ /* 0x001fcc0000000000 */
[----:B------:R-:W0:Y:S02]  /*03b0*/  F2I.FTZ.U32.TRUNC.NTZ R3, R3 ;  /* 0x0000000300037305 */ /* 0x000e24000021f000 */
[----:B0-----:R-:W-:-:S04]  /*03c0*/  IMAD.MOV R6, RZ, RZ, -R3 ;  /* 0x000000ffff067224 */ /* 0x001fc800078e0a03 */
[----:B------:R-:W-:Y:S01]  /*03d0*/  IMAD.MOV.U32 R2, RZ, RZ, R6 ;  /* 0x000000ffff027224 */ /* 0x000fe200078e0006 */
[----:B------:R-:W-:-:S03]  /*03e0*/  IABS R6, R11 ;  /* 0x0000000b00067213 */ /* 0x000fc60000000000 */
[----:B------:R-:W-:Y:S02]  /*03f0*/  IMAD R5, R2, R7, RZ ;  /* 0x0000000702057224 */ /* 0x000fe400078e02ff */
[----:B------:R-:W-:Y:S02]  /*0400*/  IMAD.MOV.U32 R2, RZ, RZ, RZ ;  /* 0x000000ffff027224 */ /* 0x000fe400078e00ff */
[----:B------:R-:W-:Y:S02]  /*0410*/  IMAD.MOV R0, RZ, RZ, -R6 ;  /* 0x000000ffff007224 */ /* 0x000fe400078e0a06 */
        /* <DEDUP_REMOVED lines=9> */
[----:B------:R-:W-:-:S07]  /*04b0*/  ISETP.GE.AND P2, PT, R0, RZ, PT ;  /* 0x000000ff0000720c */ /* 0x000fce0003f46270 */
[----:B------:R-:W-:Y:S01]  /*04c0*/  @P0 VIADD R2, R2, 0x1 ;  /* 0x0000000102020836 */ /* 0x000fe20000000000 */
[----:B------:R-:W-:-:S05]  /*04d0*/  ISETP.GE.AND P0, PT, R19, 0x40, PT ;  /* 0x000000401300780c */ /* 0x000fca0003f06270 */
[----:B------:R-:W-:Y:S01]  /*04e0*/  @!P2 IMAD.MOV R2, RZ, RZ, -R2 ;  /* 0x000000ffff02a224 */ /* 0x000fe200078e0a02 */
[----:B------:R-:W-:-:S05]  /*04f0*/  @!P1 LOP3.LUT R2, RZ, R11, RZ, 0x33, !PT ;  /* 0x0000000bff029212 */ /* 0x000fca00078e33ff */
[----:B------:R-:W-:Y:S02]  /*0500*/  IMAD.MOV R0, RZ, RZ, -R2 ;  /* 0x000000ffff007224 */ /* 0x000fe400078e0a02 */
[----:B------:R-:W-:Y:S02]  /*0510*/  IMAD.SHL.U32 R9, R2, 0x10, RZ ;  /* 0x0000001002097824 */ /* 0x000fe400078e00ff */
[----:B------:R-:W-:-:S03]  /*0520*/  IMAD R0, R11, R0, R4 ;  /* 0x000000000b007224 */ /* 0x000fc600078e0204 */
[C---:B------:R-:W-:Y:S01]  /*0530*/  LOP3.LUT R2, R9.reuse, 0x2, R34, 0xfe, !PT ;  /* 0x0000000209027812 */ /* 0x040fe200078efe22 */
[----:B------:R-:W-:Y:S01]  /*0540*/  IMAD.IADD R10, R10, 0x1, R0 ;  /* 0x000000010a0a7824 */ /* 0x000fe200078e0200 */
[C---:B------:R-:W-:Y:S02]  /*0550*/  LOP3.LUT R0, R9.reuse, R34, RZ, 0xfc, !PT ;  /* 0x0000002209007212 */ /* 0x040fe400078efcff */
[C-C-:B------:R-:W-:Y:S02]  /*0560*/  LOP3.LUT R3, R9.reuse, 0x4, R34.reuse, 0xfe, !PT ;  /* 0x0000000409037812 */ /* 0x140fe400078efe22 */
[C-C-:B------:R-:W-:Y:S02]  /*0570*/  LOP3.LUT R4, R9.reuse, 0x6, R34.reuse, 0xfe, !PT ;  /* 0x0000000609047812 */ /* 0x140fe400078efe22 */
[C-C-:B------:R-:W-:Y:S02]  /*0580*/  LOP3.LUT R5, R9.reuse, 0x8, R34.reuse, 0xfe, !PT ;  /* 0x0000000809057812 */ /* 0x140fe400078efe22 */
[----:B------:R-:W-:-:S02]  /*0590*/  LOP3.LUT R6, R9, 0xa, R34, 0xfe, !PT ;  /* 0x0000000a09067812 */ /* 0x000fc400078efe22 */
[C-C-:B------:R-:W-:Y:S02]  /*05a0*/  LOP3.LUT R7, R9.reuse, 0xc, R34.reuse, 0xfe, !PT ;  /* 0x0000000c09077812 */ /* 0x140fe400078efe22 */
[----:B------:R-:W-:Y:S01]  /*05b0*/  LOP3.LUT R8, R9, 0xe, R34, 0xfe, !PT ;  /* 0x0000000e09087812 */ /* 0x000fe200078efe22 */
[----:B------:R-:W-:Y:S01]  /*05c0*/  IMAD R9, R10, 0x40, R23 ;  /* 0x000000400a097824 */ /* 0x000fe200078e0217 */
[----:B------:R-:W-:Y:S06]  /*05d0*/  @!P0 BRA `(.L_x_0) ;  /* 0x0000002000548947 */ /* 0x000fec0003800000 */
[----:B------:R-:W-:Y:S01]  /*05e0*/  IABS R25, R17 ;  /* 0x0000001100197213 */ /* 0x000fe20000000000 */
[----:B------:R-:W-:Y:S01]  /*05f0*/  ULDC UR4, c[0x0][0x234] ;  /* 0x00008d0000047ab9 */ /* 0x000fe20000000800 */
[----:B------:R-:W-:Y:S01]  /*0600*/  IABS R32, R16 ;  /* 0x0000001000207213 */ /* 0x000fe20000000000 */
[----:B------:R-:W-:Y:S01]  /*0610*/  ULDC.64 UR6, c[0x0][0x210] ;  /* 0x0000840000067ab9 */ /* 0x000fe20000000a00 */
[----:B------:R-:W0:Y:S01]  /*0620*/  I2F.RP R14, R25 ;  /* 0x00000019000e7306 */ /* 0x000e220000209400 */
[----:B------:R-:W-:Y:S01]  /*0630*/  IABS R22, R6 ;  /* 0x0000000600167213 */ /* 0x000fe20000000000 */
[----:B------:R-:W-:Y:S01]  /*0640*/  USHF.R.U32.HI UR13, URZ, 0x4, UR12 ;  /* 0x000000043f0d7899 */ /* 0x000fe2000801160c */
[----:B------:R-:W-:Y:S01]  /*0650*/  IABS R24, R5 ;  /* 0x0000000500187213 */ /* 0x000fe20000000000 */
[----:B------:R-:W-:Y:S01]  /*0660*/  UMOV UR5, URZ ;  /* 0x0000003f00057c82 */ /* 0x000fe20008000000 */
[----:B------:R-:W-:Y:S01]  /*0670*/  IABS R27, R3 ;  /* 0x00000003001b7213 */ /* 0x000fe20000000000 */
[----:B------:R-:W-:Y:S01]  /*0680*/  USGXT.U32 UR13, UR13, 0xe ;  /* 0x0000000e0d0d789a */ /* 0x000fe20008000000 */
[----:B------:R-:W-:Y:S01]  /*0690*/  IABS R26, R4 ;  /* 0x00000004001a7213 */ /* 0x000fe20000000000 */
[----:B------:R-:W1:Y:S01]  /*06a0*/  I2F.RP R15, R32 ;  /* 0x00000020000f7306 */ /* 0x000e620000209400 */
[----:B------:R-:W-:Y:S01]  /*06b0*/  IABS R28, R2 ;  /* 0x00000002001c7213 */ /* 0x000fe20000000000 */
[----:B------:R-:W-:Y:S01]  /*06c0*/  UIADD3 UR8, UP0, UR13, 0x80, URZ ;  /* 0x000000800d087890 */ /* 0x000fe2000ff1e03f */
[----:B------:R-:W-:Y:S01]  /*06d0*/  IABS R30, R0 ;  /* 0x00000000001e7213 */ /* 0x000fe20000000000 */
[----:B------:R-:W-:Y:S01]  /*06e0*/  ULDC UR16, c[0x0][0x230] ;  /* 0x00008c0000107ab9 */ /* 0x000fe20000000800 */
[----:B------:R-:W-:-:S02]  /*06f0*/  LOP3.LUT R37, R34, 0x3e, RZ, 0xfc, !PT ;  /* 0x0000003e22257812 */ /* 0x000fc400078efcff */
[C---:B------:R-:W-:Y:S01]  /*0700*/  LOP3.LUT R38, R34.reuse, 0x3c, RZ, 0xfc, !PT ;  /* 0x0000003c22267812 */ /* 0x040fe200078efcff */
[----:B0-----:R-:W0:Y:S01]  /*0710*/  MUFU.RCP R14, R14 ;  /* 0x0000000e000e7308 */ /* 0x001e220000001000 */
[C---:B------:R-:W-:Y:S02]  /*0720*/  LOP3.LUT R39, R34.reuse, 0x3a, RZ, 0xfc, !PT ;  /* 0x0000003a22277812 */ /* 0x040fe400078efcff */
[C---:B------:R-:W-:Y:S02]  /*0730*/  LOP3.LUT R40, R34.reuse, 0x38, RZ, 0xfc, !PT ;  /* 0x0000003822287812 */ /* 0x040fe400078efcff */
[C---:B------:R-:W-:Y:S02]  /*0740*/  LOP3.LUT R41, R34.reuse, 0x36, RZ, 0xfc, !PT ;  /* 0x0000003622297812 */ /* 0x040fe400078efcff */
[C---:B------:R-:W-:Y:S01]  /*0750*/  LOP3.LUT R42, R34.reuse, 0x34, RZ, 0xfc, !PT ;  /* 0x00000034222a7812 */ /* 0x040fe200078efcff */
[----:B-1----:R-:W1:Y:S01]  /*0760*/  MUFU.RCP R15, R15 ;  /* 0x0000000f000f7308 */ /* 0x002e620000001000 */
[----:B------:R-:W-:-:S02]  /*0770*/  LOP3.LUT R43, R34, 0x32, RZ, 0xfc, !PT ;  /* 0x00000032222b7812 */ /* 0x000fc400078efcff */
[C---:B------:R-:W-:Y:S02]  /*0780*/  LOP3.LUT R44, R34.reuse, 0x30, RZ, 0xfc, !PT ;  /* 0x00000030222c7812 */ /* 0x040fe400078efcff */
[C---:B------:R-:W-:Y:S02]  /*0790*/  LOP3.LUT R45, R34.reuse, 0x2e, RZ, 0xfc, !PT ;  /* 0x0000002e222d7812 */ /* 0x040fe400078efcff */
[----:B------:R-:W-:Y:S01]  /*07a0*/  LOP3.LUT R46, R34, 0x2c, RZ, 0xfc, !PT ;  /* 0x0000002c222e7812 */ /* 0x000fe200078efcff */
[----:B0-----:R-:W-:Y:S01]  /*07b0*/  VIADD R10, R14, 0xffffffe ;  /* 0x0ffffffe0e0a7836 */ /* 0x001fe20000000000 */
[----:B------:R-:W-:Y:S02]  /*07c0*/  IABS R14, R8 ;  /* 0x00000008000e7213 */ /* 0x000fe40000000000 */
[C---:B------:R-:W-:Y:S01]  /*07d0*/  LOP3.LUT R47, R34.reuse, 0x2a, RZ, 0xfc, !PT ;  /* 0x0000002a222f7812 */ /* 0x040fe200078efcff */
[----:B------:R0:W2:Y:S01]  /*07e0*/  F2I.FTZ.U32.TRUNC.NTZ R11, R10 ;  /* 0x0000000a000b7305 */ /* 0x0000a2000021f000 */
[----:B------:R-:W-:-:S02]  /*07f0*/  LOP3.LUT R48, R34, 0x28, RZ, 0xfc, !PT ;  /* 0x0000002822307812 */ /* 0x000fc400078efcff */
[C---:B------:R-:W-:Y:S01]  /*0800*/  LOP3.LUT R49, R34.reuse, 0x26, RZ, 0xfc, !PT ;  /* 0x0000002622317812 */ /* 0x040fe200078efcff */
[----:B-1----:R-:W-:Y:S01]  /*0810*/  VIADD R12, R15, 0xffffffe ;  /* 0x0ffffffe0f0c7836 */ /* 0x002fe20000000000 */
[C---:B------:R-:W-:Y:S02]  /*0820*/  LOP3.LUT R50, R34.reuse, 0x24, RZ, 0xfc, !PT ;  /* 0x0000002422327812 */ /* 0x040fe400078efcff */
[C---:B------:R-:W-:Y:S01]  /*0830*/  LOP3.LUT R51, R34.reuse, 0x22, RZ, 0xfc, !PT ;  /* 0x0000002222337812 */ /* 0x040fe200078efcff */
[----:B------:R1:W3:Y:S01]  /*0840*/  F2I.FTZ.U32.TRUNC.NTZ R13, R12 ;  /* 0x0000000c000d7305 */ /* 0x0002e2000021f000 */
[----:B0-----:R-:W-:Y:S01]  /*0850*/  IMAD.MOV.U32 R10, RZ, RZ, RZ ;  /* 0x000000ffff0a7224 */ /* 0x001fe200078e00ff */
[C---:B------:R-:W-:Y:S02]  /*0860*/  LOP3.LUT R52, R34.reuse, 0x20, RZ, 0xfc, !PT ;  /* 0x0000002022347812 */ /* 0x040fe400078efcff */
[C---:B------:R-:W-:Y:S02]  /*0870*/  LOP3.LUT R53, R34.reuse, 0x1e, RZ, 0xfc, !PT ;  /* 0x0000001e22357812 */ /* 0x040fe400078efcff */
[C---:B------:R-:W-:Y:S01]  /*0880*/  LOP3.LUT R54, R34.reuse, 0x1c, RZ, 0xfc, !PT ;  /* 0x0000001c22367812 */ /* 0x040fe200078efcff */
[----:B--2---:R-:W-:Y:S01]  /*0890*/  IMAD.MOV R18, RZ, RZ, -R11 ;  /* 0x000000ffff127224 */ /* 0x004fe200078e0a0b */
[C---:B------:R-:W-:Y:S01]  /*08a0*/  LOP3.LUT R55, R34.reuse, 0x1a, RZ, 0xfc, !PT ;  /* 0x0000001a22377812 */ /* 0x040fe200078efcff */
[----:B-1----:R-:W-:Y:S01]  /*08b0*/  IMAD.MOV.U32 R12, RZ, RZ, RZ ;  /* 0x000000ffff0c7224 */ /* 0x002fe200078e00ff */
[----:B------:R-:W-:Y:S01]  /*08c0*/  LOP3.LUT R36, R34, 0x6, RZ, 0xfc, !PT ;  /* 0x0000000622247812 */ /* 0x000fe200078efcff */
[----:B------:R-:W-:Y:S01]  /*08d0*/  IMAD R21, R18, R25, RZ ;  /* 0x0000001912157224 */ /* 0x000fe200078e02ff */
[----:B------:R-:W-:-:S02]  /*08e0*/  IABS R18, R7 ;  /* 0x0000000700127213 */ /* 0x000fc40000000000 */
[C---:B------:R-:W-:Y:S01]  /*08f0*/  LOP3.LUT R35, R34.reuse, 0x4, RZ, 0xfc, !PT ;  /* 0x0000000422237812 */ /* 0x040fe200078efcff */
[----:B---3--:R-:W-:Y:S01]  /*0900*/  IMAD.MOV R20, RZ, RZ, -R13 ;  /* 0x000000ffff147224 */ /* 0x008fe200078e0a0d */
[----:B------:R-:W-:Y:S01]  /*0910*/  LOP3.LUT R33, R34, 0x2, RZ, 0xfc, !PT ;  /* 0x0000000222217812 */ /* 0x000fe200078efcff */
[----:B------:R-:W-:-:S04]  /*0920*/  IMAD.HI.U32 R11, R11, R21, R10 ;  /* 0x000000150b0b7227 */ /* 0x000fc800078e000a */
[----:B------:R-:W-:Y:S02]  /*0930*/  IMAD.MOV.U32 R21, RZ, RZ, R20 ;  /* 0x000000ffff157224 */ /* 0x000fe400078e0014 */
[----:B------:R-:W-:-:S04]  /*0940*/  IMAD.HI.U32 R10, R11, R14, RZ ;  /* 0x0000000e0b0a7227 */ /* 0x000fc800078e00ff */
[----:B------:R-:W-:Y:S02]  /*0950*/  IMAD R21, R21, R32, RZ ;  /* 0x0000002015157224 */ /* 0x000fe400078e02ff */
[----:B------:R-:W-:Y:S02]  /*0960*/  IMAD.MOV R15, RZ, RZ, -R10 ;  /* 0x000000ffff0f7224 */ /* 0x000fe400078e0a0a */
[----:B------:R-:W-:-:S04]  /*0970*/  IMAD.HI.U32 R20, R13, R21, R12 ;  /* 0x000000150d147227 */ /* 0x000fc800078e000c */
[----:B------:R-:W-:-:S04]  /*0980*/  IMAD.HI.U32 R13, R11, R22, RZ ;  /* 0x000000160b0d7227 */ /* 0x000fc800078e00ff */
[----:B------:R-:W-:-:S04]  /*0990*/  IMAD.HI.U32 R10, R11, R18, RZ ;  /* 0x000000120b0a7227 */ /* 0x000fc800078e00ff */
[----:B------:R-:W-:Y:S02]  /*09a0*/  IMAD R12, R25, R15, R14 ;  /* 0x0000000f190c7224 */ /* 0x000fe400078e020e */
[----:B------:R-:W-:-:S03]  /*09b0*/  IMAD.HI.U32 R14, R11, R24, RZ ;  /* 0x000000180b0e7227 */ /* 0x000fc600078e00ff */
[C---:B------:R-:W-:Y:S01]  /*09c0*/  ISETP.GT.U32.AND P2, PT, R25.reuse, R12, PT ;  /* 0x0000000c1900720c */ /* 0x040fe20003f44070 */
[----:B------:R-:W-:Y:S02]  /*09d0*/  IMAD.MOV R15, RZ, RZ, -R13 ;  /* 0x000000ffff0f7224 */ /* 0x000fe400078e0a0d */
[----:B------:R-:W-:Y:S02]  /*09e0*/  IMAD.MOV R10, RZ, RZ, -R10 ;  /* 0x000000ffff0a7224 */ /* 0x000fe400078e0a0a */
[----:B------:R-:W-:Y:S02]  /*09f0*/  IMAD.MOV R21, RZ, RZ, -R14 ;  /* 0x000000ffff157224 */ /* 0x000fe400078e0a0e */
[C---:B------:R-:W-:Y:S02]  /*0a00*/  IMAD R14, R25.reuse, R15, R22 ;  /* 0x0000000f190e7224 */ /* 0x040fe400078e0216 */
[----:B------:R-:W-:Y:S02]  /*0a10*/  IMAD R13, R25, R10, R18 ;  /* 0x0000000a190d7224 */ /* 0x000fe400078e0212 */
[----:B------:R-:W-:Y:S01]  /*0a20*/  IMAD.MOV.U32 R22, RZ, RZ, R27 ;  /* 0x000000ffff167224 */ /* 0x000fe200078e001b */
[----:B------:R-:W-:Y:S01]  /*0a30*/  IABS R27, R9 ;  /* 0x00000009001b7213 */ /* 0x000fe20000000000 */
[----:B------:R-:W-:Y:S01]  /*0a40*/  IMAD.HI.U32 R10, R11, R26, RZ ;  /* 0x0000001a0b0a7227 */ /* 0x000fe200078e00ff */
[----:B------:R-:W-:-:S02]  /*0a50*/  ISETP.GT.U32.AND P5, PT, R25, R13, PT ;  /* 0x0000000d1900720c */ /* 0x000fc40003fa4070 */
[----:B------:R-:W-:Y:S01]  /*0a60*/  ISETP.GT.U32.AND P6, PT, R25, R14, PT ;  /* 0x0000000e1900720c */ /* 0x000fe20003fc4070 */
[----:B------:R-:W-:-:S04]  /*0a70*/  IMAD.HI.U32 R18, R11, R22, RZ ;  /* 0x000000160b127227 */ /* 0x000fc800078e00ff */
[----:B------:R-:W-:Y:S02]  /*0a80*/  IMAD.MOV R10, RZ, RZ, -R10 ;  /* 0x000000ffff0a7224 */ /* 0x000fe400078e0a0a */
[C---:B------:R-:W-:Y:S02]  /*0a90*/  IMAD R15, R25.reuse, R21, R24 ;  /* 0x00000015190f7224 */ /* 0x040fe400078e0218 */
[----:B------:R-:W-:Y:S02]  /*0aa0*/  IMAD.MOV R24, RZ, RZ, -R18 ;  /* 0x000000ffff187224 */ /* 0x000fe400078e0a12 */
[----:B------:R-:W-:Y:S01]  /*0ab0*/  IMAD.HI.U32 R21, R20, R27, RZ ;  /* 0x0000001b14157227 */ /* 0x000fe200078e00ff */
[----:B------:R-:W-:-:S03]  /*0ac0*/  ISETP.GT.U32.AND P4, PT, R25, R15, PT ;  /* 0x0000000f1900720c */ /* 0x000fc60003f84070 */
[----:B------:R-:W-:Y:S02]  /*0ad0*/  IMAD R18, R25, R10, R26 ;  /* 0x0000000a19127224 */ /* 0x000fe400078e021a */
[----:B------:R-:W-:-:S03]  /*0ae0*/  IMAD.HI.U32 R10, R11, R28, RZ ;  /* 0x0000001c0b0a7227 */ /* 0x000fc600078e00ff */
[----:B------:R-:W-:Y:S01]  /*0af0*/  ISETP.GT.U32.AND P0, PT, R25, R18, PT ;  /* 0x000000121900720c */ /* 0x000fe20003f04070 */
[----:B------:R-:W-:-:S04]  /*0b00*/  IMAD.HI.U32 R11, R11, R30, RZ ;  /* 0x0000001e0b0b7227 */ /* 0x000fc800078e00ff */
[----:B------:R-:W-:Y:S02]  /*0b10*/  IMAD.MOV R21, RZ, RZ, -R21 ;  /* 0x000000ffff157224 */ /* 0x000fe400078e0a15 */
[C---:B------:R-:W-:Y:S02]  /*0b20*/  IMAD R20, R25.reuse, R24, R22 ;  /* 0x0000001819147224 */ /* 0x040fe400078e0216 */
[----:B------:R-:W-:Y:S02]  /*0b30*/  IMAD.MOV R22, RZ, RZ, -R11 ;  /* 0x000000ffff167224 */ /* 0x000fe400078e0a0b */
[----:B------:R-:W-:Y:S01]  /*0b40*/  IMAD.MOV R10, RZ, RZ, -R10 ;  /* 0x000000ffff0a7224 */ /* 0x000fe200078e0a0a */
[C---:B------:R-:W-:Y:S01]  /*0b50*/  ISETP.GT.U32.AND P3, PT, R25.reuse, R20, PT ;  /* 0x000000141900720c */ /* 0x040fe20003f64070 */
[C---:B------:R-:W-:Y:S01]  /*0b60*/  IMAD R11, R32.reuse, R21, R27 ;  /* 0x00000015200b7224 */ /* 0x040fe200078e021b */
[----:B------:R-:W-:Y:S01]  /*0b70*/  CS2R R26, SRZ ;  /* 0x00000000001a7805 */ /* 0x000fe2000001ff00 */
[C---:B------:R-:W-:Y:S01]  /*0b80*/  IMAD R21, R25.reuse, R10, R28 ;  /* 0x0000000a19157224 */ /* 0x040fe200078e021c */
[----:B------:R-:W-:Y:S01]  /*0b90*/  SHF.R.S32.HI R10, RZ, 0x1f, R19 ;  /* 0x0000001fff0a7819 */ /* 0x000fe20000011413 */
[C---:B------:R-:W-:Y:S01]  /*0ba0*/  IMAD R22, R25.reuse, R22, R30 ;  /* 0x0000001619167224 */ /* 0x040fe200078e021e */
[----:B------:R-:W-:Y:S01]  /*0bb0*/  ISETP.GT.U32.AND P1, PT, R32, R11, PT ;  /* 0x0000000b2000720c */ /* 0x000fe20003f24070 */
[--C-:B------:R-:W-:Y:S01]  /*0bc0*/  @!P2 IMAD.IADD R12, R12, 0x1, -R25.reuse ;  /* 0x000000010c0ca824 */ /* 0x100fe200078e0a19 */
[----:B------:R-:W-:Y:S01]  /*0bd0*/  ISETP.GT.U32.AND P2, PT, R25, R21, PT ;  /* 0x000000151900720c */ /* 0x000fe20003f44070 */
[--C-:B------:R-:W-:Y:S01]  /*0be0*/  @!P5 IMAD.IADD R13, R13, 0x1, -R25.reuse ;  /* 0x000000010d0dd824 */ /* 0x100fe200078e0a19 */
[C---:B------:R-:W-:Y:S01]  /*0bf0*/  ISETP.GT.U32.AND P5, PT, R25.reuse, R22, PT ;  /* 0x000000161900720c */ /* 0x040fe20003fa4070 */
[--C-:B------:R-:W-:Y:S01]  /*0c00*/  @!P6 IMAD.IADD R14, R14, 0x1, -R25.reuse ;  /* 0x000000010e0ee824 */ /* 0x100fe200078e0a19 */
[----:B------:R-:W-:Y:S01]  /*0c10*/  ISETP.GT.U32.AND P6, PT, R25, R12, PT ;  /* 0x0000000c1900720c */ /* 0x000fe20003fc4070 */
[--C-:B------:R-:W-:Y:S01]  /*0c20*/  @!P4 IMAD.IADD R15, R15, 0x1, -R25.reuse ;  /* 0x000000010f0fc824 */ /* 0x100fe200078e0a19 */
[C---:B------:R-:W-:Y:S01]  /*0c30*/  ISETP.GT.U32.AND P4, PT, R25.reuse, R13, PT ;  /* 0x0000000d1900720c */ /* 0x040fe20003f84070 */
[--C-:B------:R-:W-:Y:S01]  /*0c40*/  @!P0 IMAD.IADD R18, R18, 0x1, -R25.reuse ;  /* 0x0000000112128824 */ /* 0x100fe200078e0a19 */
[----:B------:R-:W-:Y:S01]  /*0c50*/  ISETP.GT.U32.AND P0, PT, R25, R14, PT ;  /* 0x0000000e1900720c */ /* 0x000fe20003f04070 */
[--C-:B------:R-:W-:Y:S01]  /*0c60*/  @!P3 IMAD.IADD R20, R20, 0x1, -R25.reuse ;  /* 0x000000011414b824 */ /* 0x100fe200078e0a19 */
[----:B------:R-:W-:Y:S01]  /*0c70*/  ISETP.GE.AND P3, PT, R9, RZ, PT ;  /* 0x000000ff0900720c */ /* 0x000fe20003f66270 */
[----:B------:R-:W-:Y:S01]  /*0c80*/  @!P1 IMAD.IADD R11, R11, 0x1, -R32 ;  /* 0x000000010b0b9824 */ /* 0x000fe200078e0a20 */
[----:B------:R-:W-:Y:S01]  /*0c90*/  ISETP.GT.U32.AND P1, PT, R25, R15, PT ;  /* 0x0000000f1900720c */ /* 0x000fe20003f24070 */
[--C-:B------:R-:W-:Y:S01]  /*0ca0*/  @!P2 IMAD.IADD R21, R21, 0x1, -R25.reuse ;  /* 0x000000011515a824 */ /* 0x100fe200078e0a19 */
[----:B------:R-:W-:Y:S01]  /*0cb0*/  LEA.HI R19, R10, R19, RZ, 0x6 ;  /* 0x000000130a137211 */ /* 0x000fe200078f30ff */
[--C-:B------:R-:W-:Y:S01]  /*0cc0*/  @!P5 IMAD.IADD R22, R22, 0x1, -R25.reuse ;  /* 0x000000011616d824 */ /* 0x100fe200078e0a19 */
[----:B------:R-:W-:Y:S01]  /*0cd0*/  ISETP.GT.U32.AND P2, PT, R32, R11, PT ;  /* 0x0000000b2000720c */ /* 0x000fe20003f44070 */
[--C-:B------:R-:W-:Y:S01]  /*0ce0*/  @!P6 IMAD.IADD R12, R12, 0x1, -R25.reuse ;  /* 0x000000010c0ce824 */ /* 0x100fe200078e0a19 */
[----:B------:R-:W-:Y:S01]  /*0cf0*/  ISETP.GT.U32.AND P5, PT, R25, R18, PT ;  /* 0x000000121900720c */ /* 0x000fe20003fa4070 */
[--C-:B------:R-:W-:Y:S01]  /*0d00*/  @!P4 IMAD.IADD R13, R13, 0x1, -R25.reuse ;  /* 0x000000010d0dc824 */ /* 0x100fe200078e0a19 */
[C---:B------:R-:W-:Y:S01]  /*0d10*/  ISETP.GT.U32.AND P4, PT, R25.reuse, R20, PT ;  /* 0x000000141900720c */ /* 0x040fe20003f84070 */
[----:B------:R-:W-:Y:S01]  /*0d20*/  @!P0 IMAD.IADD R14, R14, 0x1, -R25 ;  /* 0x000000010e0e8824 */ /* 0x000fe200078e0a19 */
[----:B------:R-:W-:-:S02]  /*0d30*/  ISETP.GT.U32.AND P0, PT, R25, R21, PT ;  /* 0x000000151900720c */ /* 0x000fc40003f04070 */
[----:B------:R-:W-:Y:S02]  /*0d40*/  CS2R R28, SRZ ;  /* 0x00000000001c7805 */ /* 0x000fe4000001ff00 */
[----:B------:R-:W-:Y:S01]  /*0d50*/  ISETP.GT.U32.AND P6, PT, R25, R22, PT ;  /* 0x000000161900720c */ /* 0x000fe20003fc4070 */
[----:B------:R-:W-:Y:S01]  /*0d60*/  @!P1 IMAD.IADD R15, R15, 0x1, -R25 ;  /* 0x000000010f0f9824 */ /* 0x000fe200078e0a19 */
[----:B------:R-:W-:Y:S02]  /*0d70*/  ISETP.NE.AND P1, PT, R16, RZ, PT ;  /* 0x000000ff1000720c */ /* 0x000fe40003f25270 */
[----:B------:R-:W-:Y:S02]  /*0d80*/  CS2R R30, SRZ ;  /* 0x00000000001e7805 */ /* 0x000fe4000001ff00 */
[----:B------:R-:W-:Y:S01]  /*0d90*/  SHF.R.S32.HI R19, RZ, 0x6, R19 ;  /* 0x00000006ff137819 */ /* 0x000fe20000011413 */
[----:B------:R-:W-:Y:S01]  /*0da0*/  @!P2 IMAD.IADD R11, R11, 0x1, -R32 ;  /* 0x000000010b0ba824 */ /* 0x000fe200078e0a20 */
[----:B------:R-:W-:Y:S01]  /*0db0*/  ISETP.GE.AND P2, PT, R8, RZ, PT ;  /* 0x000000ff0800720c */ /* 0x000fe20003f46270 */
[----:B------:R-:W-:Y:S01]  /*0dc0*/  @!P5 IMAD.IADD R18, R18, 0x1, -R25 ;  /* 0x000000011212d824 */ /* 0x000fe200078e0a19 */
[----:B------:R-:W-:Y:S01]  /*0dd0*/  ISETP.GE.AND P5, PT, R7, RZ, PT ;  /* 0x000000ff0700720c */ /* 0x000fe20003fa6270 */
[----:B------:R-:W-:Y:S01]  /*0de0*/  IMAD.MOV.U32 R10, RZ, RZ, R11 ;  /* 0x000000ffff0a7224 */ /* 0x000fe200078e000b */
[----:B------:R-:W-:Y:S01]  /*0df0*/  LOP3.LUT R11, RZ, R17, RZ, 0x33, !PT ;  /* 0x00000011ff0b7212 */ /* 0x000fe200078e33ff */
[--C-:B------:R-:W-:Y:S01]  /*0e00*/  @!P4 IMAD.IADD R20, R20, 0x1, -R25.reuse ;  /* 0x000000011414c824 */ /* 0x100fe200078e0a19 */
[----:B------:R-:W-:Y:S01]  /*0e10*/  ISETP.GE.AND P4, PT, R5, RZ, PT ;  /* 0x000000ff0500720c */ /* 0x000fe20003f86270 */
[----:B------:R-:W-:Y:S01]  /*0e20*/  @!P3 IMAD.MOV R10, RZ, RZ, -R10 ;  /* 0x000000ffff0ab224 */ /* 0x000fe200078e0a0a */
[----:B------:R-:W-:Y:S01]  /*0e30*/  ISETP.GE.AND P3, PT, R6, RZ, PT ;  /* 0x000000ff0600720c */ /* 0x000fe20003f66270 */
[--C-:B------:R-:W-:Y:S01]  /*0e40*/  @!P0 IMAD.IADD R21, R21, 0x1, -R25.reuse ;  /* 0x0000000115158824 */ /* 0x100fe200078e0a19 */
[----:B------:R-:W-:Y:S01]  /*0e50*/  @!P1 LOP3.LUT R10, RZ, R16, RZ, 0x33, !PT ;  /* 0x00000010ff0a9212 */ /* 0x000fe200078e33ff */
[----:B------:R-:W-:Y:S01]  /*0e60*/  @!P6 IMAD.IADD R22, R22, 0x1, -R25 ;  /* 0x000000011616e824 */ /* 0x000fe200078e0a19 */
[----:B------:R-:W-:Y:S01]  /*0e70*/  ISETP.GE.AND P1, PT, R4, RZ, PT ;  /* 0x000000ff0400720c */ /* 0x000fe20003f26270 */
[----:B------:R-:W-:Y:S01]  /*0e80*/  @!P2 IMAD.MOV R12, RZ, RZ, -R12 ;  /* 0x000000ffff0ca224 */ /* 0x000fe200078e0a0c */
[----:B------:R-:W-:Y:S01]  /*0e90*/  ISETP.GE.AND P0, PT, R3, RZ, PT ;  /* 0x000000ff0300720c */ /* 0x000fe20003f06270 */
[----:B------:R-:W-:Y:S01]  /*0ea0*/  @!P5 IMAD.MOV R13, RZ, RZ, -R13 ;  /* 0x000000ffff0dd224 */ /* 0x000fe200078e0a0d */
[----:B------:R-:W-:Y:S01]  /*0eb0*/  ISETP.GE.AND P2, PT, R2, RZ, PT ;  /* 0x000000ff0200720c */ /* 0x000fe20003f46270 */
[----:B------:R-:W-:Y:S01]  /*0ec0*/  IMAD R10, R10, UR4, RZ ;  /* 0x000000040a0a7c24 */ /* 0x000fe2000f8e02ff */
[----:B------:R-:W-:Y:S01]  /*0ed0*/  ISETP.GE.AND P5, PT, R0, RZ, PT ;  /* 0x000000ff0000720c */ /* 0x000fe20003fa6270 */
[----:B------:R-:W-:Y:S01]  /*0ee0*/  @!P4 IMAD.MOV R15, RZ, RZ, -R15 ;  /* 0x000000ffff0fc224 */ /* 0x000fe200078e0a0f */
[----:B------:R-:W-:Y:S01]  /*0ef0*/  ULDC UR4, c[0x0][0x240] ;  /* 0x0000900000047ab9 */ /* 0x000fe20000000800 */
[----:B------:R-:W-:Y:S01]  /*0f00*/  @!P3 IMAD.MOV R14, RZ, RZ, -R14 ;  /* 0x000000ffff0eb224 */ /* 0x000fe200078e0a0e */
[----:B------:R-:W-:Y:S01]  /*0f10*/  ISETP.NE.AND P3, PT, R17, RZ, PT ;  /* 0x000000ff1100720c */ /* 0x000fe20003f65270 */
[----:B------:R-:W0:Y:S01]  /*0f20*/  LDC R32, c[0x0][0x238] ;  /* 0x00008e00ff207b82 */ /* 0x000e220000000800 */
[----:B------:R-:W-:Y:S01]  /*0f30*/  LOP3.LUT R16, R34, 0x10, RZ, 0xfc, !PT ;  /* 0x0000001022107812 */ /* 0x000fe200078efcff */
[----:B------:R-:W-:Y:S01]  /*0f40*/  @!P1 IMAD.MOV R18, RZ, RZ, -R18 ;  /* 0x000000ffff129224 */ /* 0x000fe200078e0a12 */
[C---:B------:R-:W-:Y:S01]  /*0f50*/  SEL R12, R11.reuse, R12, !P3 ;  /* 0x0000000c0b0c7207 */ /* 0x040fe20005800000 */
[----:B------:R-:W-:Y:S01]  /*0f60*/  @!P0 IMAD.MOV R20, RZ, RZ, -R20 ;  /* 0x000000ffff148224 */ /* 0x000fe200078e0a14 */
[----:B------:R-:W-:Y:S01]  /*0f70*/  LEA R58, P0, R10, UR6, 0x1 ;  /* 0x000000060a3a7c11 */ /* 0x000fe2000f8008ff */
[----:B------:R-:W-:Y:S01]  /*0f80*/  @!P2 IMAD.MOV R21, RZ, RZ, -R21 ;  /* 0x000000ffff15a224 */ /* 0x000fe200078e0a15 */
[C---:B------:R-:W-:Y:S01]  /*0f90*/  SEL R13, R11.reuse, R13, !P3 ;  /* 0x0000000d0b0d7207 */ /* 0x040fe20005800000 */
[----:B------:R-:W-:Y:S01]  /*0fa0*/  @!P5 IMAD.MOV R22, RZ, RZ, -R22 ;  /* 0x000000ffff16d224 */ /* 0x000fe200078e0a16 */
[C---:B------:R-:W-:Y:S01]  /*0fb0*/  SEL R14, R11.reuse, R14, !P3 ;  /* 0x0000000e0b0e7207 */ /* 0x040fe20005800000 */
[----:B------:R-:W-:Y:S01]  /*0fc0*/  IMAD R12, R12, UR4, RZ ;  /* 0x000000040c0c7c24 */ /* 0x000fe2000f8e02ff */
[----:B------:R-:W-:Y:S01]  /*0fd0*/  SEL R15, R11, R15, !P3 ;  /* 0x0000000f0b0f7207 */ /* 0x000fe20005800000 */
[----:B------:R-:W-:Y:S01]  /*0fe0*/  IMAD R13, R13, UR4, RZ ;  /* 0x000000040d0d7c24 */ /* 0x000fe2000f8e02ff */
        /* <DEDUP_REMOVED lines=8> */
[----:B------:R-:W-:Y:S01]  /*1070*/  LEA.HI.X.SX32 R59, R10, UR7, 0x1, P0 ;  /* 0x000000070a3b7c11 */ /* 0x000fe200080f0eff */
[----:B------:R-:W-:Y:S01]  /*1080*/  ULDC.64 UR6, c[0x0][0x218] ;  /* 0x0000860000067ab9 */ /* 0x000fe20000000a00 */
[----:B------:R-:W1:Y:S01]  /*1090*/  LDC R22, c[0x0][0x23c] ;  /* 0x00008f00ff167b82 */ /* 0x000e620000000800 */
[----:B------:R-:W-:Y:S01]  /*10a0*/  IMAD R21, R21, UR4, RZ ;  /* 0x0000000415157c24 */ /* 0x000fe2000f8e02ff */
[C---:B------:R-:W-:Y:S01]  /*10b0*/  LEA R76, P6, R12.reuse, UR6, 0x1 ;  /* 0x000000060c4c7c11 */ /* 0x040fe2000f8c08ff */
[----:B------:R-:W-:Y:S01]  /*10c0*/  IMAD R11, R11, UR4, RZ ;  /* 0x000000040b0b7c24 */ /* 0x000fe2000f8e02ff */
[----:B------:R-:W-:Y:S01]  /*10d0*/  LEA R114, P5, R13, UR6, 0x1 ;  /* 0x000000060d727c11 */ /* 0x000fe2000f8a08ff */
[----:B------:R-:W-:Y:S01]  /*10e0*/  UMOV UR4, URZ ;  /* 0x0000003f00047c82 */ /* 0x000fe20008000000 */
[----:B------:R-:W-:Y:S01]  /*10f0*/  LEA.HI.X.SX32 R77, R12, UR7, 0x1, P6 ;  /* 0x000000070c4d7c11 */ /* 0x000fe2000b0f0eff */
[----:B------:R-:W-:Y:S01]  /*1100*/  UIADD3.X UR9, UR4, 0x40000040, URZ, UP0, !UPT ;  /* 0x4000004004097890 */ /* 0x000fe200087fe43f */
[----:B------:R-:W-:Y:S01]  /*1110*/  LEA R80, P4, R14, UR6, 0x1 ;  /* 0x000000060e507c11 */ /* 0x000fe2000f8808ff */
[-C--:B0-----:R-:W-:Y:S01]  /*1120*/  IMAD R37, R37, R32.reuse, RZ ;  /* 0x0000002025257224 */ /* 0x081fe200078e02ff */
[----:B------:R-:W-:Y:S01]  /*1130*/  LEA R72, P3, R15, UR6, 0x1 ;  /* 0x000000060f487c11 */ /* 0x000fe2000f8608ff */
[-C--:B------:R-:W-:Y:S01]  /*1140*/  IMAD R38, R38, R32.reuse, RZ ;  /* 0x0000002026267224 */ /* 0x080fe200078e02ff */
[----:B------:R-:W-:Y:S01]  /*1150*/  LEA R70, P2, R18, UR6, 0x1 ;  /* 0x0000000612467c11 */ /* 0x000fe2000f8408ff */
[-C--:B------:R-:W-:Y:S01]  /*1160*/  IMAD R39, R39, R32.reuse, RZ ;  /* 0x0000002027277224 */ /* 0x080fe200078e02ff */
[----:B------:R-:W-:Y:S01]  /*1170*/  LEA R118, P1, R20, UR6, 0x1 ;  /* 0x0000000614767c11 */ /* 0x000fe2000f8208ff */
[-C--:B------:R-:W-:Y:S01]  /*1180*/  IMAD R40, R40, R32.reuse, RZ ;  /* 0x0000002028287224 */ /* 0x080fe200078e02ff */
[----:B------:R-:W-:Y:S01]  /*1190*/  LEA R120, P0, R21, UR6, 0x1 ;  /* 0x0000000615787c11 */ /* 0x000fe2000f8008ff */
[-C--:B------:R-:W-:Y:S01]  /*11a0*/  IMAD R41, R41, R32.reuse, RZ ;  /* 0x0000002029297224 */ /* 0x080fe200078e02ff */
[----:B------:R-:W-:Y:S01]  /*11b0*/  LEA R116, P6, R11, UR6, 0x1 ;  /* 0x000000060b747c11 */ /* 0x000fe2000f8c08ff */
[----:B------:R-:W-:Y:S01]  /*11c0*/  UIADD3 UR6, UR12, 0x2000, URZ ;  /* 0x000020000c067890 */ /* 0x000fe2000fffe03f */
[----:B------:R-:W-:Y:S01]  /*11d0*/  LEA.HI.X.SX32 R115, R13, UR7, 0x1, P5 ;  /* 0x000000070d737c11 */ /* 0x000fe2000a8f0eff */
[-C--:B------:R-:W-:Y:S01]  /*11e0*/  IMAD R42, R42, R32.reuse, RZ ;  /* 0x000000202a2a7224 */ /* 0x080fe200078e02ff */
[----:B------:R-:W-:Y:S01]  /*11f0*/  LEA.HI.X.SX32 R73, R15, UR7, 0x1, P3 ;  /* 0x000000070f497c11 */ /* 0x000fe200098f0eff */
[----:B------:R-:W-:Y:S01]  /*1200*/  USHF.R.U32.HI UR6, URZ, 0x4, UR6 ;  /* 0x000000043f067899 */ /* 0x000fe20008011606 */
[----:B------:R-:W-:Y:S01]  /*1210*/  LEA.HI.X.SX32 R71, R18, UR7, 0x1, P2 ;  /* 0x0000000712477c11 */ /* 0x000fe200090f0eff */
[-C--:B------:R-:W-:Y:S01]  /*1220*/  IMAD R43, R43, R32.reuse, RZ ;  /* 0x000000202b2b7224 */ /* 0x080fe200078e02ff */
[----:B------:R-:W-:Y:S01]  /*1230*/  LEA.HI.X.SX32 R119, R20, UR7, 0x1, P1 ;  /* 0x0000000714777c11 */ /* 0x000fe200088f0eff */
[----:B------:R-:W-:Y:S01]  /*1240*/  USGXT.U32 UR6, UR6, 0xe ;  /* 0x0000000e0606789a */ /* 0x000fe20008000000 */
[----:B------:R-:W-:Y:S01]  /*1250*/  LEA.HI.X.SX32 R111, R21, UR7, 0x1, P0 ;  /* 0x00000007156f7c11 */ /* 0x000fe200080f0eff */
[-C--:B------:R-:W-:Y:S01]  /*1260*/  IMAD R44, R44, R32.reuse, RZ ;  /* 0x000000202c2c7224 */ /* 0x080fe200078e02ff */
[----:B------:R-:W-:Y:S01]  /*1270*/  LEA.HI.X.SX32 R117, R11, UR7, 0x1, P6 ;  /* 0x000000070b757c11 */ /* 0x000fe2000b0f0eff */
[----:B------:R-:W-:Y:S01]  /*1280*/  UIADD3 UR10, UP0, UR6, 0x2, URZ ;  /* 0x00000002060a7890 */ /* 0x000fe2000ff1e03f */
[C---:B------:R-:W-:Y:S01]  /*1290*/  LOP3.LUT R11, R34.reuse, 0x18, RZ, 0xfc, !PT ;  /* 0x00000018220b7812 */ /* 0x040fe200078efcff */
[-C--:B------:R-:W-:Y:S01]  /*12a0*/  IMAD R45, R45, R32.reuse, RZ ;  /* 0x000000202d2d7224 */ /* 0x080fe200078e02ff */
[----:B------:R-:W-:Y:S01]  /*12b0*/  LOP3.LUT R21, R34, 0x16, RZ, 0xfc, !PT ;  /* 0x0000001622157812 */ /* 0x000fe200078efcff */
[-C--:B------:R-:W-:Y:S01]  /*12c0*/  IMAD R46, R46, R32.reuse, RZ ;  /* 0x000000202e2e7224 */ /* 0x080fe200078e02ff */
        /* <DEDUP_REMOVED lines=12> */
[----:B------:R-:W-:Y:S01]  /*1390*/  UIADD3.X UR11, UR5, 0x40000040, URZ, UP0, !UPT ;  /* 0x40000040050b7890 */ /* 0x000fe200087fe43f */
[-C--:B------:R-:W-:Y:S01]  /*13a0*/  IMAD R53, R53, R32.reuse, RZ ;  /* 0x0000002035357224 */ /* 0x080fe200078e02ff */
[----:B------:R-:W-:Y:S01]  /*13b0*/  LEA.HI.X.SX32 R81, R14, UR7, 0x1, P4 ;  /* 0x000000070e517c11 */ /* 0x000fe2000a0f0eff */
[-C--:B------:R-:W-:Y:S01]  /*13c0*/  IMAD R54, R54, R32.reuse, RZ ;  /* 0x0000002036367224 */ /* 0x080fe200078e02ff */
[----:B------:R-:W-:Y:S01]  /*13d0*/  CS2R R24, SRZ ;  /* 0x0000000000187805 */ /* 0x000fe2000001ff00 */
[-C--:B------:R-:W-:Y:S01]  /*13e0*/  IMAD R55, R55, R32.reuse, RZ ;  /* 0x0000002037377224 */ /* 0x080fe200078e02ff */
[----:B------:R-:W-:Y:S01]  /*13f0*/  UIADD3.64 UR20, UR8, 0x80, URZ ;  /* 0x0000008008147897 */ /* 0x000fe2000fffe03f */
[-C--:B------:R-:W-:Y:S01]  /*1400*/  IMAD R11, R11, R32.reuse, RZ ;  /* 0x000000200b0b7224 */ /* 0x080fe200078e02ff */
[----:B------:R-:W-:Y:S01]  /*1410*/  UIADD3.64 UR24, UR8, 0x100, URZ ;  /* 0x0000010008187897 */ /* 0x000fe2000fffe03f */
[-C--:B------:R-:W-:Y:S01]  /*1420*/  IMAD R21, R21, R32.reuse, RZ ;  /* 0x0000002015157224 */ /* 0x080fe200078e02ff */
[----:B------:R-:W-:Y:S01]  /*1430*/  UIADD3.64 UR22, UR10, 0x2, URZ ;  /* 0x000000020a167897 */ /* 0x000fe2000fffe03f */
[-C--:B------:R-:W-:Y:S01]  /*1440*/  IMAD R20, R20, R32.reuse, RZ ;  /* 0x0000002014147224 */ /* 0x080fe200078e02ff */
[----:B------:R-:W-:Y:S01]  /*1450*/  UIADD3.64 UR26, UR10, 0x4, URZ ;  /* 0x000000040a1a7897 */ /* 0x000fe2000fffe03f */
[----:B------:R-:W-:-:S02]  /*1460*/  IMAD R10, R10, R32, RZ ;  /* 0x000000200a0a7224 */ /* 0x000fc400078e02ff */
[-C--:B------:R-:W-:Y:S02]  /*1470*/  IMAD R16, R16, R32.reuse, RZ ;  /* 0x0000002010107224 */ /* 0x080fe400078e02ff */
[-C--:B------:R-:W-:Y:S02]  /*1480*/  IMAD R15, R15, R32.reuse, RZ ;  /* 0x000000200f0f7224 */ /* 0x080fe400078e02ff */
[-C--:B------:R-:W-:Y:S02]  /*1490*/  IMAD R18, R18, R32.reuse, RZ ;  /* 0x0000002012127224 */ /* 0x080fe400078e02ff */
[-C--:B------:R-:W-:Y:S02]  /*14a0*/  IMAD R12, R12, R32.reuse, RZ ;  /* 0x000000200c0c7224 */ /* 0x080fe400078e02ff */
[-C--:B------:R-:W-:Y:S02]  /*14b0*/  IMAD R13, R13, R32.reuse, RZ ;  /* 0x000000200d0d7224 */ /* 0x080fe400078e02ff */
[----:B------:R-:W-:-:S02]  /*14c0*/  IMAD R36, R36, R32, RZ ;  /* 0x0000002024247224 */ /* 0x000fc400078e02ff */
[-C--:B------:R-:W-:Y:S02]  /*14d0*/  IMAD R35, R35, R32.reuse, RZ ;  /* 0x0000002023237224 */ /* 0x080fe400078e02ff */
[-C--:B------:R-:W-:Y:S02]  /*14e0*/  IMAD R34, R34, R32.reuse, RZ ;  /* 0x0000002022227224 */ /* 0x080fe400078e02ff */
[----:B------:R-:W-:Y:S02]  /*14f0*/  IMAD R33, R33, R32, RZ ;  /* 0x0000002021217224 */ /* 0x000fe400078e02ff */
[----:B-1----:R-:W-:Y:S02]  /*1500*/  IMAD R23, R23, R22, RZ ;  /* 0x0000001617177224 */ /* 0x002fe400078e02ff */
[----:B------:R-:W-:Y:S02]  /*1510*/  IMAD.SHL.U32 R32, R32, 0x40, RZ ;  /* 0x0000004020207824 */ /* 0x000fe400078e00ff */
[----:B------:R-:W-:-:S07]  /*1520*/  IMAD.SHL.U32 R22, R22, 0x40, RZ ;  /* 0x0000004016167824 */ /* 0x000fce00078e00ff */
.L_x_1:
[----:B------:R-:W0:Y:S01]  /*1530*/  S2R R56, SR_TID.X ;  /* 0x0000000000387919 */ /* 0x000e220000002100 */
[----:B------:R-:W-:Y:S01]  /*1540*/  PRMT R94, RZ, 0x7610, R94 ;  /* 0x00007610ff5e7816 */ /* 0x000fe2000000005e */
[----:B------:R-:W-:Y:S01]  /*1550*/  IMAD.WIDE R60, R34, 0x2, R58 ;  /* 0x00000002223c7825 */ /* 0x000fe200078e023a */
[----:B------:R-:W-:-:S03]  /*1560*/  PRMT R105, RZ, 0x7610, R105 ;  /* 0x00007610ff697816 */ /* 0x000fc60000000069 */
[----:B------:R-:W-:Y:S01]  /*1570*/  IMAD.WIDE R62, R33, 0x2, R58 ;  /* 0x00000002213e7825 */ /* 0x000fe200078e023a */
[----:B0-----:R-:W-:-:S04]  /*1580*/  SHF.R.U32.HI R74, RZ, 0x6, R56 ;  /* 0x00000006ff4a7819 */ /* 0x001fc80000011638 */
[----:B------:R-:W-:-:S04]  /*1590*/  SGXT.U32 R74, R74, 0x1 ;  /* 0x000000014a4a781a */ /* 0x000fc80000000000 */
[C---:B------:R-:W-:Y:S02]  /*15a0*/  ISETP.GE.AND P0, PT, R74.reuse, UR16, PT ;  /* 0x000000104a007c0c */ /* 0x040fe4000bf06270 */
[C---:B------:R-:W-:Y:S02]  /*15b0*/  LOP3.LUT R14, R74.reuse, 0x2, RZ, 0xfc, !PT ;  /* 0x000000024a0e7812 */ /* 0x040fe400078efcff */
[----:B------:R-:W-:Y:S02]  /*15c0*/  LOP3.LUT R57, R74, 0x6, RZ, 0xfc, !PT ;  /* 0x000000064a397812 */ /* 0x000fe400078efcff */
[----:B------:R-:W-:Y:S02]  /*15d0*/  ISETP.GE.AND P2, PT, R14, UR16, PT ;  /* 0x000000100e007c0c */ /* 0x000fe4000bf46270 */
[C---:B------:R-:W-:Y:S02]  /*15e0*/  LOP3.LUT R14, R74.reuse, 0x8, RZ, 0xfc, !PT ;  /* 0x000000084a0e7812 */ /* 0x040fe400078efcff */
[----:B------:R-:W-:-:S03]  /*15f0*/  LOP3.LUT R17, R74, 0x4, RZ, 0xfc, !PT ;  /* 0x000000044a117812 */ /* 0x000fc600078efcff */
[----:B------:R0:W2:Y:S01]  /*1600*/  @!P0 LDG.E.U16 R94, desc[UR14][R60.64] ;  /* 0x0000000e3c5e8981 */ /* 0x0000a2000c1e1500 */
[----:B------:R-:W-:Y:S02]  /*1610*/  ISETP.GE.AND P0, PT, R14, UR16, PT ;  /* 0x000000100e007c0c */ /* 0x000fe4000bf06270 */
[----:B------:R-:W-:Y:S02]  /*1620*/  ISETP.GE.AND P5, PT, R57, UR16, PT ;  /* 0x0000001039007c0c */ /* 0x000fe4000bfa6270 */
[C---:B------:R-:W-:Y:S01]  /*1630*/  LOP3.LUT R14, R74.reuse, 0xe, RZ, 0xfc, !PT ;  /* 0x0000000e4a0e7812 */ /* 0x040fe200078efcff */
[----:B------:R1:W3:Y:S01]  /*1640*/  @!P2 LDG.E.U16 R105, desc[UR14][R62.64] ;  /* 0x0000000e3e69a981 */ /* 0x0002e2000c1e1500 */
[----:B------:R-:W-:Y:S02]  /*1650*/  ISETP.GE.AND P6, PT, R17, UR16, PT ;  /* 0x0000001011007c0c */ /* 0x000fe4000bfc6270 */
[C---:B------:R-:W-:Y:S02]  /*1660*/  LOP3.LUT R57, R74.reuse, 0xc, RZ, 0xfc, !PT ;  /* 0x0000000c4a397812 */ /* 0x040fe400078efcff */
[----:B------:R-:W-:-:S02]  /*1670*/  LOP3.LUT R17, R74, 0xa, RZ, 0xfc, !PT ;  /* 0x0000000a4a117812 */ /* 0x000fc400078efcff */
[----:B------:R-:W-:Y:S02]  /*1680*/  ISETP.GE.AND P3, PT, R14, UR16, PT ;  /* 0x000000100e007c0c */ /* 0x000fe4000bf66270 */
[----:B------:R-:W-:Y:S02]  /*1690*/  ISETP.GE.AND P4, PT, R57, UR16, PT ;  /* 0x0000001039007c0c */ /* 0x000fe4000bf86270 */
[----:B------:R-:W-:Y:S02]  /*16a0*/  LOP3.LUT R14, R74, 0x10, RZ, 0xfc, !PT ;  /* 0x000000104a0e7812 */ /* 0x000fe400078efcff */
[----:B------:R-:W-:Y:S01]  /*16b0*/  ISETP.GE.AND P1, PT, R17, UR16, PT ;  /* 0x0000001011007c0c */ /* 0x000fe2000bf26270 */
[----:B------:R-:W-:Y:S01]  /*16c0*/  IMAD.WIDE R68, R13, 0x2, R58 ;  /* 0x000000020d447825 */ /* 0x000fe200078e023a */
[----:B------:R-:W-:Y:S02]  /*16d0*/  PRMT R17, RZ, 0x7610, R17 ;  /* 0x00007610ff117816 */ /* 0x000fe40000000011 */
[----:B------:R-:W-:Y:S01]  /*16e0*/  PRMT R90, RZ, 0x7610, R90 ;  /* 0x00007610ff5a7816 */ /* 0x000fe2000000005a */
[----:B------:R-:W-:Y:S01]  /*16f0*/  IMAD.WIDE R64, R36, 0x2, R58 ;  /* 0x0000000224407825 */ /* 0x000fe200078e023a */
[----:B------:R-:W-:-:S02]  /*1700*/  ISETP.GE.AND P2, PT, R14, UR16, PT ;  /* 0x000000100e007c0c */ /* 0x000fc4000bf46270 */
[C---:B------:R-:W-:Y:S01]  /*1710*/  LOP3.LUT R14, R74.reuse, 0x14, RZ, 0xfc, !PT ;  /* 0x000000144a0e7812 */ /* 0x040fe200078efcff */
[----:B0-----:R-:W-:Y:S01]  /*1720*/  IMAD.WIDE R60, R35, 0x2, R58 ;  /* 0x00000002233c7825 */ /* 0x001fe200078e023a */
[----:B------:R-:W-:Y:S01]  /*1730*/  PRMT R98, RZ, 0x7610, R98 ;  /* 0x00007610ff627816 */ /* 0x000fe20000000062 */
[----:B------:R-:W4:Y:S01]  /*1740*/  @!P0 LDG.E.U16 R17, desc[UR14][R68.64] ;  /* 0x0000000e44118981 */ /* 0x000f22000c1e1500 */
[----:B------:R-:W-:Y:S01]  /*1750*/  LOP3.LUT R57, R74, 0x12, RZ, 0xfc, !PT ;  /* 0x000000124a397812 */ /* 0x000fe200078efcff */
[----:B------:R-:W-:Y:S01]  /*1760*/  IMAD.WIDE R66, R18, 0x2, R58 ;  /* 0x0000000212427825 */ /* 0x000fe200078e023a */
[----:B------:R-:W-:Y:S01]  /*1770*/  PRMT R97, RZ, 0x7610, R97 ;  /* 0x00007610ff617816 */ /* 0x000fe20000000061 */
[----:B------:R-:W5:Y:S01]  /*1780*/  @!P5 LDG.E.U16 R90, desc[UR14][R64.64] ;  /* 0x0000000e405ad981 */ /* 0x000f62000c1e1500 */
[----:B------:R-:W-:Y:S01]  /*1790*/  PRMT R104, RZ, 0x7610, R104 ;  /* 0x00007610ff687816 */ /* 0x000fe20000000068 */
[----:B-1----:R-:W-:Y:S01]  /*17a0*/  IMAD.WIDE R62, R12, 0x2, R58 ;  /* 0x000000020c3e7825 */ /* 0x002fe200078e023a */
[----:B------:R-:W-:Y:S01]  /*17b0*/  ISETP.GE.AND P0, PT, R14, UR16, PT ;  /* 0x000000100e007c0c */ /* 0x000fe2000bf06270 */
[----:B------:R0:W5:Y:S01]  /*17c0*/  @!P6 LDG.E.U16 R98, desc[UR14][R60.64] ;  /* 0x0000000e3c62e981 */ /* 0x000162000c1e1500 */
[----:B------:R-:W-:-:S02]  /*17d0*/  ISETP.GE.AND P5, PT, R57, UR16, PT ;  /* 0x0000001039007c0c */ /* 0x000fc4000bfa6270 */
[C---:B------:R-:W-:Y:S01]  /*17e0*/  LOP3.LUT R14, R74.reuse, 0x18, RZ, 0xfc, !PT ;  /* 0x000000184a0e7812 */ /* 0x040fe200078efcff */
[----:B------:R-:W5:Y:S01]  /*17f0*/  @!P4 LDG.E.U16 R97, desc[UR14][R66.64] ;  /* 0x0000000e4261c981 */ /* 0x000f62000c1e1500 */
[----:B------:R-:W-:Y:S02]  /*1800*/  LOP3.LUT R57, R74, 0x16, RZ, 0xfc, !PT ;  /* 0x000000164a397812 */ /* 0x000fe400078efcff */
[----:B------:R-:W-:Y:S01]  /*1810*/  PRMT R89, RZ, 0x7610, R89 ;  /* 0x00007610ff597816 */ /* 0x000fe20000000059 */
[----:B------:R1:W5:Y:S01]  /*1820*/  @!P1 LDG.E.U16 R104, desc[UR14][R62.64] ;  /* 0x0000000e3e689981 */ /* 0x000362000c1e1500 */
[----:B------:R-:W-:Y:S01]  /*1830*/  ISETP.GE.AND P4, PT, R14, UR16, PT ;  /* 0x000000100e007c0c */ /* 0x000fe2000bf86270 */
[--C-:B0-----:R-:W-:Y:S01]  /*1840*/  IMAD.WIDE R60, R15, 0x2, R58.reuse ;  /* 0x000000020f3c7825 */ /* 0x101fe200078e023a */
[----:B------:R-:W-:Y:S02]  /*1850*/  ISETP.GE.AND P1, PT, R57, UR16, PT ;  /* 0x0000001039007c0c */ /* 0x000fe4000bf26270 */
[----:B------:R-:W-:Y:S01]  /*1860*/  LOP3.LUT R14, R74, 0x1a, RZ, 0xfc, !PT ;  /* 0x0000001a4a0e7812 */ /* 0x000fe200078efcff */
[----:B------:R-:W-:Y:S01]  /*1870*/  IMAD.WIDE R64, R16, 0x2, R58 ;  /* 0x0000000210407825 */ /* 0x000fe200078e023a */
[----:B------:R-:W-:Y:S01]  /*1880*/  PRMT R110, RZ, 0x7610, R110 ;  /* 0x00007610ff6e7816 */ /* 0x000fe2000000006e */
[----:B------:R0:W5:Y:S01]  /*1890*/  @!P3 LDG.E.U16 R89, desc[UR14][R60.64] ;  /* 0x0000000e3c59b981 */ /* 0x000162000c1e1500 */
[----:B------:R-:W-:-:S02]  /*18a0*/  ISETP.GE.AND P3, PT, R14, UR16, PT ;  /* 0x000000100e007c0c */ /* 0x000fc4000bf66270 */
[C---:B------:R-:W-:Y:S02]  /*18b0*/  LOP3.LUT R14, R74.reuse, 0x1e, RZ, 0xfc, !PT ;  /* 0x0000001e4a0e7812 */ /* 0x040fe400078efcff */
[----:B------:R-:W-:Y:S01]  /*18c0*/  LOP3.LUT R57, R74, 0x1c, RZ, 0xfc, !PT ;  /* 0x0000001c4a397812 */ /* 0x000fe200078efcff */
[----:B-1----:R-:W-:Y:S01]  /*18d0*/  IMAD.WIDE R62, R20, 0x2, R58 ;  /* 0x00000002143e7825 */ /* 0x002fe200078e023a */
[----:B------:R-:W-:Y:S01]  /*18e0*/  PRMT R96, RZ, 0x7610, R96 ;  /* 0x00007610ff607816 */ /* 0x000fe20000000060 */
[----:B------:R1:W3:Y:S01]  /*18f0*/  @!P2 LDG.E.U16 R110, desc[UR14][R64.64] ;  /* 0x0000000e406ea981 */ /* 0x0002e2000c1e1500 */
[----:B------:R-:W-:Y:S01]  /*1900*/  PRMT R88, RZ, 0x7610, R88 ;  /* 0x00007610ff587816 */ /* 0x000fe20000000058 */
[----:B------:R-:W-:Y:S01]  /*1910*/  IMAD.WIDE R66, R21, 0x2, R58 ;  /* 0x0000000215427825 */ /* 0x000fe200078e023a */
[----:B------:R-:W-:Y:S02]  /*1920*/  PRMT R103, RZ, 0x7610, R103 ;  /* 0x00007610ff677816 */ /* 0x000fe40000000067 */
[----:B------:R-:W-:Y:S01]  /*1930*/  ISETP.GE.AND P6, PT, R14, UR16, PT ;  /* 0x000000100e007c0c */ /* 0x000fe2000bfc6270 */
[----:B------:R-:W-:Y:S01]  /*1940*/  IMAD.WIDE R68, R10, 0x2, R58 ;  /* 0x000000020a447825 */ /* 0x000fe200078e023a */
[----:B------:R-:W-:Y:S01]  /*1950*/  ISETP.GE.AND P2, PT, R57, UR16, PT ;  /* 0x0000001039007c0c */ /* 0x000fe2000bf46270 */
[----:B------:R1:W5:Y:S01]  /*1960*/  @!P0 LDG.E.U16 R96, desc[UR14][R62.64] ;  /* 0x0000000e3e608981 */ /* 0x000362000c1e1500 */
[----:B0-----:R-:W-:-:S02]  /*1970*/  LOP3.LUT R60, R74, 0x22, RZ, 0xfc, !PT ;  /* 0x000000224a3c7812 */ /* 0x001fc400078efcff */
[C---:B------:R-:W-:Y:S01]  /*1980*/  LOP3.LUT R14, R74.reuse, 0x24, RZ, 0xfc, !PT ;  /* 0x000000244a0e7812 */ /* 0x040fe200078efcff */
[----:B------:R0:W5:Y:S01]  /*1990*/  @!P1 LDG.E.U16 R88, desc[UR14][R66.64] ;  /* 0x0000000e42589981 */ /* 0x000162000c1e1500 */
[----:B------:R-:W-:Y:S01]  /*19a0*/  LOP3.LUT R57, R74, 0x20, RZ, 0xfc, !PT ;  /* 0x000000204a397812 */ /* 0x000fe200078efcff */
[----:B-1----:R-:W-:Y:S01]  /*19b0*/  IMAD.WIDE R64, R55, 0x2, R58 ;  /* 0x0000000237407825 */ /* 0x002fe200078e023a */
[----:B------:R-:W-:Y:S01]  /*19c0*/  PRMT R102, RZ, 0x7610, R102 ;  /* 0x00007610ff667816 */ /* 0x000fe20000000066 */
[----:B------:R1:W5:Y:S01]  /*19d0*/  @!P5 LDG.E.U16 R103, desc[UR14][R68.64] ;  /* 0x0000000e4467d981 */ /* 0x000362000c1e1500 */
[----:B------:R-:W-:Y:S01]  /*19e0*/  ISETP.GE.AND P0, PT, R60, UR16, PT ;  /* 0x000000103c007c0c */ /* 0x000fe2000bf06270 */
[----:B------:R-:W-:Y:S01]  /*19f0*/  IMAD.WIDE R60, R11, 0x2, R58 ;  /* 0x000000020b3c7825 */ /* 0x000fe200078e023a */
[----:B------:R-:W-:Y:S02]  /*1a00*/  PRMT R109, RZ, 0x7610, R109 ;  /* 0x00007610ff6d7816 */ /* 0x000fe4000000006d */
[----:B------:R-:W-:Y:S01]  /*1a10*/  ISETP.GE.AND P1, PT, R14, UR16, PT ;  /* 0x000000100e007c0c */ /* 0x000fe2000bf26270 */
[----:B------:R-:W5:Y:S01]  /*1a20*/  @!P3 LDG.E.U16 R102, desc[UR14][R64.64] ;  /* 0x0000000e4066b981 */ /* 0x000f62000c1e1500 */
[----:B------:R-:W-:-:S02]  /*1a30*/  ISETP.GE.AND P5, PT, R57, UR16, PT ;  /* 0x0000001039007c0c */ /* 0x000fc4000bfa6270 */
[----:B------:R-:W-:Y:S01]  /*1a40*/  LOP3.LUT R14, R74, 0x28, RZ, 0xfc, !PT ;  /* 0x000000284a0e7812 */ /* 0x000fe200078efcff */
[----:B------:R-:W-:Y:S01]  /*1a50*/  IMAD.WIDE R62, R54, 0x2, R58 ;  /* 0x00000002363e7825 */ /* 0x000fe200078e023a */
[----:B------:R-:W-:Y:S01]  /*1a60*/  LOP3.LUT R57, R74, 0x26, RZ, 0xfc, !PT ;  /* 0x000000264a397812 */ /* 0x000fe200078efcff */
[----:B------:R1:W5:Y:S01]  /*1a70*/  @!P4 LDG.E.U16 R109, desc[UR14][R60.64] ;  /* 0x0000000e3c6dc981 */ /* 0x000362000c1e1500 */
[----:B------:R-:W-:Y:S01]  /*1a80*/  PRMT R95, RZ, 0x7610, R95 ;  /* 0x00007610ff5f7816 */ /* 0x000fe2000000005f */
[----:B0-----:R-:W-:Y:S01]  /*1a90*/  IMAD.WIDE R66, R53, 0x2, R58 ;  /* 0x0000000235427825 */ /* 0x001fe200078e023a */
[----:B------:R-:W-:Y:S02]  /*1aa0*/  ISETP.GE.AND P3, PT, R14, UR16, PT ;  /* 0x000000100e007c0c */ /* 0x000fe4000bf66270 */
[----:B------:R-:W-:Y:S02]  /*1ab0*/  PRMT R87, RZ, 0x7610, R87 ;  /* 0x00007610ff577816 */ /* 0x000fe40000000057 */
[----:B------:R-:W-:Y:S01]  /*1ac0*/  LOP3.LUT R14, R74, 0x2a, RZ, 0xfc, !PT ;  /* 0x0000002a4a0e7812 */ /* 0x000fe200078efcff */
[----:B-1----:R-:W-:Y:S01]  /*1ad0*/  IMAD.WIDE R68, R52, 0x2, R58 ;  /* 0x0000000234447825 */ /* 0x002fe200078e023a */
[----:B------:R-:W-:Y:S01]  /*1ae0*/  ISETP.GE.AND P4, PT, R57, UR16, PT ;  /* 0x0000001039007c0c */ /* 0x000fe2000bf86270 */
[----:B------:R-:W5:Y:S01]  /*1af0*/  @!P2 LDG.E.U16 R95, desc[UR14][R62.64] ;  /* 0x0000000e3e5fa981 */ /* 0x000f62000c1e1500 */
[----:B------:R-:W-:-:S02]  /*1b00*/  PRMT R79, RZ, 0x7610, R79 ;  /* 0x00007610ff4f7816 */ /* 0x000fc4000000004f */
[----:B------:R-:W-:Y:S01]  /*1b10*/  LOP3.LUT R57, R74, 0x2c, RZ, 0xfc, !PT ;  /* 0x0000002c4a397812 */ /* 0x000fe200078efcff */
[----:B------:R0:W5:Y:S01]  /*1b20*/  @!P6 LDG.E.U16 R87, desc[UR14][R66.64] ;  /* 0x0000000e4257e981 */ /* 0x000162000c1e1500 */
[----:B------:R-:W-:Y:S02]  /*1b30*/  ISETP.GE.AND P2, PT, R14, UR16, PT ;  /* 0x000000100e007c0c */ /* 0x000fe4000bf46270 */
[----:B------:R-:W-:Y:S01]  /*1b40*/  LOP3.LUT R14, R74, 0x2e, RZ, 0xfc, !PT ;  /* 0x0000002e4a0e7812 */ /* 0x000fe200078efcff */
[----:B------:R-:W5:Y:S01]  /*1b50*/  @!P5 LDG.E.U16 R79, desc[UR14][R68.64] ;  /* 0x0000000e444fd981 */ /* 0x000f62000c1e1500 */
[----:B------:R-:W-:Y:S01]  /*1b60*/  ISETP.GE.AND P6, PT, R57, UR16, PT ;  /* 0x0000001039007c0c */ /* 0x000fe2000bfc6270 */
[----:B------:R-:W-:Y:S01]  /*1b70*/  IMAD.WIDE R60, R51, 0x2, R58 ;  /* 0x00000002333c7825 */ /* 0x000fe200078e023a */
[----:B------:R-:W-:Y:S02]  /*1b80*/  PRMT R78, RZ, 0x7610, R78 ;  /* 0x00007610ff4e7816 */ /* 0x000fe4000000004e */
[----:B------:R-:W-:Y:S01]  /*1b90*/  PRMT R57, RZ, 0x7610, R57 ;  /* 0x00007610ff397816 */ /* 0x000fe20000000039 */
[----:B------:R-:W-:Y:S01]  /*1ba0*/  IMAD.WIDE R64, R50, 0x2, R58 ;  /* 0x0000000232407825 */ /* 0x000fe200078e023a */
[----:B------:R-:W-:-:S02]  /*1bb0*/  ISETP.GE.AND P5, PT, R14, UR16, PT ;  /* 0x000000100e007c0c */ /* 0x000fc4000bfa6270 */
[----:B------:R-:W-:Y:S01]  /*1bc0*/  LOP3.LUT R14, R74, 0x34, RZ, 0xfc, !PT ;  /* 0x000000344a0e7812 */ /* 0x000fe200078efcff */
[----:B0-----:R-:W-:Y:S01]  /*1bd0*/  IMAD.WIDE R66, R48, 0x2, R58 ;  /* 0x0000000230427825 */ /* 0x001fe200078e023a */
[----:B------:R-:W-:Y:S01]  /*1be0*/  PRMT R108, RZ, 0x7610, R108 ;  /* 0x00007610ff6c7816 */ /* 0x000fe2000000006c */
[----:B------:R0:W5:Y:S01]  /*1bf0*/  @!P0 LDG.E.U16 R78, desc[UR14][R60.64] ;  /* 0x0000000e3c4e8981 */ /* 0x000162000c1e1500 */
[----:B------:R-:W-:Y:S01]  /*1c00*/  PRMT R86, RZ, 0x7610, R86 ;  /* 0x00007610ff567816 */ /* 0x000fe20000000056 */
[----:B------:R-:W-:Y:S01]  /*1c10*/  IMAD.WIDE R62, R49, 0x2, R58 ;  /* 0x00000002313e7825 */ /* 0x000fe200078e023a */
[----:B------:R-:W-:Y:S01]  /*1c20*/  LOP3.LUT R75, R74, 0x30, RZ, 0xfc, !PT ;  /* 0x000000304a4b7812 */ /* 0x000fe200078efcff */
[----:B------:R1:W5:Y:S01]  /*1c30*/  @!P1 LDG.E.U16 R57, desc[UR14][R64.64] ;  /* 0x0000000e40399981 */ /* 0x000362000c1e1500 */
[----:B------:R-:W-:Y:S02]  /*1c40*/  ISETP.GE.AND P1, PT, R14, UR16, PT ;  /* 0x000000100e007c0c */ /* 0x000fe4000bf26270 */
[C---:B------:R-:W-:Y:S01]  /*1c50*/  LOP3.LUT R14, R74.reuse, 0x36, RZ, 0xfc, !PT ;  /* 0x000000364a0e7812 */ /* 0x040fe200078efcff */
[----:B------:R-:W5:Y:S01]  /*1c60*/  @!P3 LDG.E.U16 R108, desc[UR14][R66.64] ;  /* 0x0000000e426cb981 */ /* 0x000f62000c1e1500 */
[----:B0-----:R-:W-:-:S02]  /*1c70*/  LOP3.LUT R60, R74, 0x38, RZ, 0xfc, !PT ;  /* 0x000000384a3c7812 */ /* 0x001fc400078efcff */
[----:B------:R-:W-:Y:S01]  /*1c80*/  ISETP.GE.AND P0, PT, R75, UR16, PT ;  /* 0x000000104b007c0c */ /* 0x000fe2000bf06270 */
[----:B------:R0:W5:Y:S01]  /*1c90*/  @!P4 LDG.E.U16 R86, desc[UR14][R62.64] ;  /* 0x0000000e3e56c981 */ /* 0x000162000c1e1500 */
[----:B------:R-:W-:Y:S01]  /*1ca0*/  ISETP.GE.AND P3, PT, R60, UR16, PT ;  /* 0x000000103c007c0c */ /* 0x000fe2000bf66270 */
[----:B------:R-:W-:Y:S01]  /*1cb0*/  IMAD.WIDE R60, R46, 0x2, R58 ;  /* 0x000000022e3c7825 */ /* 0x000fe200078e023a */
[----:B------:R-:W-:Y:S02]  /*1cc0*/  PRMT R93, RZ, 0x7610, R93 ;  /* 0x00007610ff5d7816 */ /* 0x000fe4000000005d */
[----:B------:R-:W-:Y:S01]  /*1cd0*/  PRMT R85, RZ, 0x7610, R85 ;  /* 0x00007610ff557816 */ /* 0x000fe20000000055 */
[----:B-1----:R-:W-:Y:S01]  /*1ce0*/  IMAD.WIDE R64, R45, 0x2, R58 ;  /* 0x000000022d407825 */ /* 0x002fe200078e023a */
[----:B------:R-:W-:Y:S02]  /*1cf0*/  ISETP.GE.AND P4, PT, R14, UR16, PT ;  /* 0x000000100e007c0c */ /* 0x000fe4000bf86270 */
[----:B------:R-:W1:Y:S01]  /*1d00*/  S2R R14, SR_TID.X ;  /* 0x00000000000e7919 */ /* 0x000e620000002100 */
[----:B0-----:R-:W-:-:S02]  /*1d10*/  LOP3.LUT R63, R74, 0x32, RZ, 0xfc, !PT ;  /* 0x000000324a3f7812 */ /* 0x001fc400078efcff */
[----:B------:R-:W-:Y:S01]  /*1d20*/  LOP3.LUT R62, R74, 0x3c, RZ, 0xfc, !PT ;  /* 0x0000003c4a3e7812 */ /* 0x000fe200078efcff */
[----:B------:R-:W5:Y:S01]  /*1d30*/  @!P6 LDG.E.U16 R93, desc[UR14][R60.64] ;  /* 0x0000000e3c5de981 */ /* 0x000f62000c1e1500 */
[----:B------:R-:W-:Y:S01]  /*1d40*/  PRMT R101, RZ, 0x7610, R101 ;  /* 0x00007610ff657816 */ /* 0x000fe20000000065 */
[--C-:B------:R-:W-:Y:S01]  /*1d50*/  IMAD.WIDE R68, R47, 0x2, R58.reuse ;  /* 0x000000022f447825 */ /* 0x100fe200078e023a */
[----:B------:R-:W-:Y:S01]  /*1d60*/  ISETP.GE.AND P6, PT, R63, UR16, PT ;  /* 0x000000103f007c0c */ /* 0x000fe2000bfc6270 */
[----:B------:R-:W5:Y:S01]  /*1d70*/  @!P5 LDG.E.U16 R85, desc[UR14][R64.64] ;  /* 0x0000000e4055d981 */ /* 0x000f62000c1e1500 */
[----:B------:R-:W-:Y:S01]  /*1d80*/  ISETP.GE.AND P5, PT, R62, UR16, PT ;  /* 0x000000103e007c0c */ /* 0x000fe2000bfa6270 */
[----:B------:R-:W-:Y:S01]  /*1d90*/  IMAD.WIDE R62, R44, 0x2, R58 ;  /* 0x000000022c3e7825 */ /* 0x000fe200078e023a */
[----:B------:R-:W-:Y:S01]  /*1da0*/  PRMT R107, RZ, 0x7610, R107 ;  /* 0x00007610ff6b7816 */ /* 0x000fe2000000006b */
[----:B------:R0:W5:Y:S01]  /*1db0*/  @!P2 LDG.E.U16 R101, desc[UR14][R68.64] ;  /* 0x0000000e4465a981 */ /* 0x000162000c1e1500 */
[----:B------:R-:W-:-:S02]  /*1dc0*/  LOP3.LUT R75, R74, 0x3a, RZ, 0xfc, !PT ;  /* 0x0000003a4a4b7812 */ /* 0x000fc400078efcff */
[----:B------:R-:W-:Y:S02]  /*1dd0*/  LOP3.LUT R66, R74, 0x3e, RZ, 0xfc, !PT ;  /* 0x0000003e4a427812 */ /* 0x000fe400078efcff */
[----:B------:R1:W5:Y:S01]  /*1de0*/  @!P0 LDG.E.U16 R107, desc[UR14][R62.64] ;  /* 0x0000000e3e6b8981 */ /* 0x000362000c1e1500 */
[----:B------:R-:W-:Y:S02]  /*1df0*/  ISETP.GE.AND P2, PT, R75, UR16, PT ;  /* 0x000000104b007c0c */ /* 0x000fe4000bf46270 */
[----:B------:R-:W-:Y:S01]  /*1e00*/  ISETP.GE.AND P0, PT, R66, UR16, PT ;  /* 0x0000001042007c0c */ /* 0x000fe2000bf06270 */
[----:B------:R-:W-:Y:S01]  /*1e10*/  IMAD.WIDE R74, R42, 0x2, R58 ;  /* 0x000000022a4a7825 */ /* 0x000fe200078e023a */
[----:B------:R-:W-:Y:S02]  /*1e20*/  PRMT R100, RZ, 0x7610, R100 ;  /* 0x00007610ff647816 */ /* 0x000fe40000000064 */
[----:B------:R-:W-:Y:S01]  /*1e30*/  PRMT R92, RZ, 0x7610, R92 ;  /* 0x00007610ff5c7816 */ /* 0x000fe2000000005c */
[----:B0-----:R-:W-:Y:S01]  /*1e40*/  IMAD.WIDE R68, R43, 0x2, R58 ;  /* 0x000000022b447825 */ /* 0x001fe200078e023a */
[----:B------:R-:W-:-:S02]  /*1e50*/  PRMT R84, RZ, 0x7610, R84 ;  /* 0x00007610ff547816 */ /* 0x000fc40000000054 */
[----:B------:R-:W-:Y:S01]  /*1e60*/  PRMT R106, RZ, 0x7610, R106 ;  /* 0x00007610ff6a7816 */ /* 0x000fe2000000006a */
[----:B------:R-:W-:Y:S01]  /*1e70*/  IMAD.WIDE R112, R41, 0x2, R58 ;  /* 0x0000000229707825 */ /* 0x000fe200078e023a */
[----:B------:R-:W-:Y:S01]  /*1e80*/  PRMT R99, RZ, 0x7610, R99 ;  /* 0x00007610ff637816 */ /* 0x000fe20000000063 */
[----:B------:R-:W5:Y:S01]  /*1e90*/  @!P6 LDG.E.U16 R100, desc[UR14][R68.64] ;  /* 0x0000000e4464e981 */ /* 0x000f62000c1e1500 */
[----:B------:R-:W-:Y:S01]  /*1ea0*/  PRMT R91, RZ, 0x7610, R91 ;  /* 0x00007610ff5b7816 */ /* 0x000fe2000000005b */
[----:B------:R-:W-:Y:S01]  /*1eb0*/  IMAD.WIDE R66, R40, 0x2, R58 ;  /* 0x0000000228427825 */ /* 0x000fe200078e023a */
[----:B------:R-:W-:Y:S01]  /*1ec0*/  PRMT R83, RZ, 0x7610, R83 ;  /* 0x00007610ff537816 */ /* 0x000fe20000000053 */
[----:B------:R-:W5:Y:S02]  /*1ed0*/  @!P1 LDG.E.U16 R92, desc[UR14][R74.64] ;  /* 0x0000000e4a5c9981 */ /* 0x000f64000c1e1500 */
[--C-:B------:R-:W-:Y:S02]  /*1ee0*/  IMAD.WIDE R60, R39, 0x2, R58.reuse ;  /* 0x00000002273c7825 */ /* 0x100fe400078e023a */
[----:B------:R-:W5:Y:S02]  /*1ef0*/  @!P4 LDG.E.U16 R84, desc[UR14][R112.64] ;  /* 0x0000000e7054c981 */ /* 0x000f64000c1e1500 */
[----:B-1----:R-:W-:-:S02]  /*1f00*/  IMAD.WIDE R62, R38, 0x2, R58 ;  /* 0x00000002263e7825 */ /* 0x002fc400078e023a */
[----:B------:R-:W5:Y:S02]  /*1f10*/  @!P3 LDG.E.U16 R106, desc[UR14][R66.64] ;  /* 0x0000000e426ab981 */ /* 0x000f64000c1e1500 */
[----:B------:R-:W-:Y:S02]  /*1f20*/  IMAD.WIDE R64, R37, 0x2, R58 ;  /* 0x0000000225407825 */ /* 0x000fe400078e023a */
[----:B------:R-:W5:Y:S04]  /*1f30*/  @!P2 LDG.E.U16 R99, desc[UR14][R60.64] ;  /* 0x0000000e3c63a981 */ /* 0x000f68000c1e1500 */
[----:B------:R0:W5:Y:S04]  /*1f40*/  @!P5 LDG.E.U16 R91, desc[UR14][R62.64] ;  /* 0x0000000e3e5bd981 */ /* 0x000168000c1e1500 */
[----:B------:R1:W5:Y:S01]  /*1f50*/  @!P0 LDG.E.U16 R83, desc[UR14][R64.64] ;  /* 0x0000000e40538981 */ /* 0x000362000c1e1500 */
[----:B------:R-:W-:-:S04]  /*1f60*/  LOP3.LUT R82, R14, 0x3f, RZ, 0xc0, !PT ;  /* 0x0000003f0e527812 */ /* 0x000fc800078ec0ff */
[----:B------:R-:W-:Y:S01]  /*1f70*/  ISETP.GE.AND P0, PT, R82, UR16, PT ;  /* 0x0000001052007c0c */ /* 0x000fe2000bf06270 */
[--C-:B0-----:R-:W-:Y:S01]  /*1f80*/  IMAD.MOV.U32 R63, RZ, RZ, R111.reuse ;  /* 0x000000ffff3f7224 */ /* 0x101fe200078e006f */
[----:B------:R-:W-:Y:S01]  /*1f90*/  PRMT R111, RZ, 0x7610, R111 ;  /* 0x00007610ff6f7816 */ /* 0x000fe2000000006f */
[----:B-1----:R-:W-:Y:S02]  /*1fa0*/  IMAD.MOV.U32 R64, RZ, RZ, R116 ;  /* 0x000000ffff407224 */ /* 0x002fe400078e0074 */
[----:B------:R-:W-:Y:S02]  /*1fb0*/  IMAD.MOV.U32 R65, RZ, RZ, R117 ;  /* 0x000000ffff417224 */ /* 0x000fe400078e0075 */
[C---:B------:R-:W-:Y:S01]  /*1fc0*/  IMAD.WIDE R66, R23.reuse, 0x2, R64 ;  /* 0x0000000217427825 */ /* 0x040fe200078e0240 */
[----:B------:R-:W-:Y:S03]  /*1fd0*/  BAR.SYNC.DEFER_BLOCKING 0x0 ;  /* 0x0000000000007b1d */ /* 0x000fe60000010000 */
[----:B------:R-:W-:Y:S01]  /*1fe0*/  IMAD.MOV.U32 R62, RZ, RZ, R120 ;  /* 0x000000ffff3e7224 */ /* 0x000fe200078e0078 */
[----:B------:R-:W-:Y:S01]  /*1ff0*/  PRMT R112, RZ, 0x7610, R112 ;  /* 0x00007610ff707816 */ /* 0x000fe20000000070 */
[----:B------:R-:W-:Y:S01]  /*2000*/  IMAD.MOV.U32 R60, RZ, RZ, R118 ;  /* 0x000000ffff3c7224 */ /* 0x000fe200078e0076 */
[----:B------:R-:W-:Y:S01]  /*2010*/  PRMT R117, RZ, 0x7610, R117 ;  /* 0x00007610ff757816 */ /* 0x000fe20000000075 */
[----:B------:R-:W-:Y:S01]  /*2020*/  IMAD.WIDE R68, R23, 0x2, R62 ;  /* 0x0000000217447825 */ /* 0x000fe200078e023e */
[----:B------:R-:W-:-:S03]  /*2030*/  PRMT R113, RZ, 0x7610, R113 ;  /* 0x00007610ff717816 */ /* 0x000fc60000000071 */
[----:B------:R-:W-:Y:S01]  /*2040*/  IMAD.MOV.U32 R61, RZ, RZ, R119 ;  /* 0x000000ffff3d7224 */ /* 0x000fe200078e0077 */
[----:B------:R-:W-:Y:S01]  /*2050*/  PRMT R116, RZ, 0x7610, R116 ;  /* 0x00007610ff747816 */ /* 0x000fe20000000074 */
[----:B------:R-:W-:Y:S01]  /*2060*/  IMAD.WIDE R74, R23, 0x2, R60 ;  /* 0x00000002174a7825 */ /* 0x000fe200078e023c */
[----:B------:R0:W5:Y:S04]  /*2070*/  @!P0 LDG.E.U16 R111, desc[UR14][R66.64] ;  /* 0x0000000e426f8981 */ /* 0x000168000c1e1500 */
[----:B------:R1:W5:Y:S04]  /*2080*/  @!P0 LDG.E.U16 R112, desc[UR14][R68.64] ;  /* 0x0000000e44708981 */ /* 0x000368000c1e1500 */
[----:B------:R-:W5:Y:S01]  /*2090*/  @!P0 LDG.E.U16 R113, desc[UR14][R74.64] ;  /* 0x0000000e4a718981 */ /* 0x000f62000c1e1500 */
[----:B0-----:R-:W-:-:S02]  /*20a0*/  IMAD.MOV.U32 R66, RZ, RZ, R72 ;  /* 0x000000ffff427224 */ /* 0x001fc400078e0048 */
[----:B------:R-:W-:Y:S02]  /*20b0*/  IMAD.MOV.U32 R67, RZ, RZ, R73 ;  /* 0x000000ffff437224 */ /* 0x000fe400078e0049 */
[----:B------:R-:W-:-:S04]  /*20c0*/  IMAD.WIDE R72, R23, 0x2, R66 ;  /* 0x0000000217487825 */ /* 0x000fc800078e0242 */
[----:B-1----:R-:W-:Y:S01]  /*20d0*/  IMAD.MOV.U32 R68, RZ, RZ, R70 ;  /* 0x000000ffff447224 */ /* 0x002fe200078e0046 */
[----:B------:R0:W5:Y:S01]  /*20e0*/  @!P0 LDG.E.U16 R117, desc[UR14][R72.64] ;  /* 0x0000000e48758981 */ /* 0x000162000c1e1500 */
[----:B------:R-:W-:Y:S02]  /*20f0*/  IMAD.MOV.U32 R69, RZ, RZ, R71 ;  /* 0x000000ffff457224 */ /* 0x000fe400078e0047 */
[----:B------:R-:W-:-:S04]  /*2100*/  IMAD.WIDE R70, R23, 0x2, R68 ;  /* 0x0000000217467825 */ /* 0x000fc800078e0244 */
[--C-:B0-----:R-:W-:Y:S02]  /*2110*/  IMAD.MOV.U32 R72, RZ, RZ, R114.reuse ;  /* 0x000000ffff487224 */ /* 0x101fe400078e0072 */
[----:B------:R-:W-:Y:S01]  /*2120*/  IMAD.MOV.U32 R73, RZ, RZ, R115 ;  /* 0x000000ffff497224 */ /* 0x000fe200078e0073 */
[----:B------:R-:W-:Y:S01]  /*2130*/  PRMT R114, RZ, 0x7610, R114 ;  /* 0x00007610ff727816 */ /* 0x000fe20000000072 */
[----:B------:R0:W5:Y:S01]  /*2140*/  @!P0 LDG.E.U16 R116, desc[UR14][R70.64] ;  /* 0x0000000e46748981 */ /* 0x000162000c1e1500 */
[----:B------:R-:W-:Y:S01]  /*2150*/  IMAD.WIDE R74, R23, 0x2, R72 ;  /* 0x00000002174a7825 */ /* 0x000fe200078e0248 */
[----:B------:R-:W-:-:S04]  /*2160*/  PRMT R118, RZ, 0x7610, R118 ;  /* 0x00007610ff767816 */ /* 0x000fc80000000076 */
[----:B------:R1:W5:Y:S01]  /*2170*/  @!P0 LDG.E.U16 R114, desc[UR14][R74.64] ;  /* 0x0000000e4a728981 */ /* 0x000362000c1e1500 */
[----:B0-----:R-:W-:Y:S02]  /*2180*/  IMAD.MOV.U32 R70, RZ, RZ, R80 ;  /* 0x000000ffff467224 */ /* 0x001fe400078e0050 */
[----:B------:R-:W-:Y:S01]  /*2190*/  IMAD.MOV.U32 R71, RZ, RZ, R81 ;  /* 0x000000ffff477224 */ /* 0x000fe200078e0051 */
[----:B------:R-:W-:Y:S01]  /*21a0*/  PRMT R119, RZ, 0x7610, R119 ;  /* 0x00007610ff777816 */ /* 0x000fe20000000077 */
[----:B-1----:R-:W-:Y:S02]  /*21b0*/  IMAD.MOV.U32 R74, RZ, RZ, R76 ;  /* 0x000000ffff4a7224 */ /* 0x002fe400078e004c */
[----:B------:R-:W-:Y:S02]  /*21c0*/  IMAD.MOV.U32 R75, RZ, RZ, R77 ;  /* 0x000000ffff4b7224 */ /* 0x000fe400078e004d */
[----:B------:R-:W-:-:S04]  /*21d0*/  IMAD.WIDE R80, R23, 0x2, R70 ;  /* 0x0000000217507825 */ /* 0x000fc800078e0246 */
[----:B------:R-:W-:Y:S01]  /*21e0*/  IMAD.WIDE R76, R23, 0x2, R74 ;  /* 0x00000002174c7825 */ /* 0x000fe200078e024a */
[----:B------:R0:W5:Y:S04]  /*21f0*/  @!P0 LDG.E.U16 R118, desc[UR14][R80.64] ;  /* 0x0000000e50768981 */ /* 0x000168000c1e1500 */
[----:B------:R1:W5:Y:S01]  /*2200*/  @!P0 LDG.E.U16 R119, desc[UR14][R76.64] ;  /* 0x0000000e4c778981 */ /* 0x000362000c1e1500 */
[C---:B------:R-:W-:Y:S02]  /*2210*/  LOP3.LUT P0, RZ, R56.reuse, 0x40, RZ, 0xc0, !PT ;  /* 0x0000004038ff7812 */ /* 0x040fe4000780c0ff */
[----:B------:R-:W-:Y:S02]  /*2220*/  LOP3.LUT R56, R56, 0x3f, RZ, 0xc0, !PT ;  /* 0x0000003f38387812 */ /* 0x000fe400078ec0ff */
[----:B------:R-:W-:-:S02]  /*2230*/  LOP3.LUT P1, RZ, R14, 0x40, RZ, 0xc0, !PT ;  /* 0x000000400eff7812 */ /* 0x000fc4000782c0ff */
[----:B0-----:R-:W-:Y:S01]  /*2240*/  SEL R81, RZ, 0x90, !P0 ;  /* 0x00000090ff517807 */ /* 0x001fe20004000000 */
[----:B------:R-:W-:Y:S02]  /*2250*/  IMAD.SHL.U32 R56, R56, 0x2, RZ ;  /* 0x0000000238387824 */ /* 0x000fe400078e00ff */
[----:B------:R-:W-:-:S03]  /*2260*/  IMAD.SHL.U32 R82, R82, 0x2, RZ ;  /* 0x0000000252527824 */ /* 0x000fc600078e00ff */
[----:B------:R-:W-:Y:S02]  /*2270*/  LOP3.LUT R56, R81, R56, RZ, 0x3c, !PT ;  /* 0x0000003851387212 */ /* 0x000fe400078e3cff */
[----:B------:R-:W-:Y:S02]  /*2280*/  SEL R81, RZ, 0x90, !P1 ;  /* 0x00000090ff517807 */ /* 0x000fe40004800000 */
[C---:B-1----:R-:W-:Y:S02]  /*2290*/  LOP3.LUT R77, R56.reuse, 0x20, RZ, 0x3c, !PT ;  /* 0x00000020384d7812 */ /* 0x042fe400078e3cff */
[----:B------:R-:W-:Y:S02]  /*22a0*/  LOP3.LUT R81, R81, R82, RZ, 0x3c, !PT ;  /* 0x0000005251517212 */ /* 0x000fe400078e3cff */
[----:B------:R-:W-:Y:S02]  /*22b0*/  LOP3.LUT R14, R56, 0x40, RZ, 0x3c, !PT ;  /* 0x00000040380e7812 */ /* 0x000fe400078e3cff */
[----:B------:R-:W-:Y:S01]  /*22c0*/  LOP3.LUT R81, R81, 0x60, RZ, 0x3c, !PT ;  /* 0x0000006051517812 */ /* 0x000fe200078e3cff */
[----:B--2---:R-:W-:Y:S04]  /*22d0*/  STS.U16 [R56+UR12], R94 ;  /* 0x0000005e38007988 */ /* 0x004fe8000800040c */
[----:B----4-:R-:W-:Y:S04]  /*22e0*/  STS.U16 [R56+UR12+0x400], R17 ;  /* 0x0004001138007988 */ /* 0x010fe8000800040c */
[----:B---3--:R-:W-:Y:S04]  /*22f0*/  STS.U16 [R56+UR12+0x800], R110 ;  /* 0x0008006e38007988 */ /* 0x008fe8000800040c */
[----:B-----5:R-:W-:Y:S04]  /*2300*/  STS.U16 [R56+UR12+0xc00], R109 ;  /* 0x000c006d38007988 */ /* 0x020fe8000800040c */
[----:B------:R-:W-:Y:S04]  /*2310*/  STS.U16 [R56+UR12+0x1000], R79 ;  /* 0x0010004f38007988 */ /* 0x000fe8000800040c */
        /* <DEDUP_REMOVED lines=27> */
[----:B------:R0:W-:Y:S04]  /*24d0*/  STS.U16 [R56+UR12+0x2000], R111 ;  /* 0x0020006f38007988 */ /* 0x0001e8000800040c */
[----:B------:R-:W-:Y:S04]  /*24e0*/  STS.U16 [R56+UR12+0x2400], R117 ;  /* 0x0024007538007988 */ /* 0x000fe8000800040c */
[----:B------:R-:W-:Y:S04]  /*24f0*/  STS.U16 [R77+UR12+0x2100], R112 ;  /* 0x002100704d007988 */ /* 0x000fe8000800040c */
[----:B------:R-:W-:Y:S04]  /*2500*/  STS.U16 [R77+UR12+0x2500], R118 ;  /* 0x002500764d007988 */ /* 0x000fe8000800040c */
[----:B------:R-:W-:Y:S04]  /*2510*/  STS.U16 [R14+UR12+0x2200], R113 ;  /* 0x002200710e007988 */ /* 0x000fe8000800040c */
[----:B------:R1:W-:Y:S04]  /*2520*/  STS.U16 [R14+UR12+0x2600], R114 ;  /* 0x002600720e007988 */ /* 0x0003e8000800040c */
[----:B------:R-:W-:Y:S04]  /*2530*/  STS.U16 [R81+UR12+0x2300], R116 ;  /* 0x0023007451007988 */ /* 0x000fe8000800040c */
[----:B------:R2:W-:Y:S01]  /*2540*/  STS.U16 [R81+UR12+0x2700], R119 ;  /* 0x0027007751007988 */ /* 0x0005e2000800040c */
[----:B------:R3:W-:Y:S06]  /*2550*/  MEMBAR.ALL.CTA ;  /* 0x0000000000007992 */ /* 0x0007ec0000008000 */
[----:B---3--:R-:W3:Y:S02]  /*2560*/  FENCE.VIEW.ASYNC.S ;  /* 0x00000000000073c6 */ /* 0x008ee40000000000 */
[----:B---3--:R-:W-:Y:S06]  /*2570*/  BAR.SYNC.DEFER_BLOCKING 0x0 ;  /* 0x0000000000007b1d */ /* 0x008fec0000010000 */
[----:B------:R-:W-:Y:S01]  /*2580*/  UMOV UR4, UR13 ;  /* 0x0000000d00047c82 */ /* 0x000fe20008000000 */
[----:B------:R-:W-:Y:S01]  /*2590*/  UMOV UR5, 0x40000040 ;  /* 0x4000004000057882 */ /* 0x000fe20000000000 */
[----:B------:R-:W-:Y:S01]  /*25a0*/  UMOV UR7, 0x40000040 ;  /* 0x4000004000077882 */ /* 0x000fe20000000000 */
[----:B------:R-:W-:-:S06]  /*25b0*/  WARPGROUP.ARRIVE ;  /* 0x00000000000079c5 */ /* 0x000fcc0000000000 */
[----:B------:R-:W-:Y:S04]  /*25c0*/  HGMMA.64x16x16.F32 R24, gdesc[UR4].tnspA, R24 ;  /* 0x20200000041879f0 */ /* 0x000fe80008700818 */
[----:B------:R-:W-:Y:S04]  /*25d0*/  HGMMA.64x16x16.F32 R24, gdesc[UR8].tnspA, R24 ;  /* 0x20200000081879f0 */ /* 0x000fe80008700818 */
[----:B------:R-:W-:Y:S01]  /*25e0*/  HGMMA.64x16x16.F32 R24, gdesc[UR20].tnspA, R24 ;  /* 0x20200000141879f0 */ /* 0x000fe20008700818 */
[----:B------:R-:W-:-:S05]  /*25f0*/  VIADD R19, R19, 0xffffffff ;  /* 0xffffffff13137836 */ /* 0x000fca0000000000 */
[----:B------:R-:W-:Y:S01]  /*2600*/  ISETP.NE.U32.AND P0, PT, R19, RZ, PT ;  /* 0x000000ff1300720c */ /* 0x000fe20003f05070 */
[----:B------:R-:W-:Y:S01]  /*2610*/  HGMMA.64x16x16.F32 R24, gdesc[UR24].tnspA, R24, gsb0 ;  /* 0x20200000181879f0 */ /* 0x000fe20008000818 */
[----:B0-----:R-:W-:Y:S01]  /*2620*/  IMAD.WIDE R110, R22, 0x2, R62 ;  /* 0x00000002166e7825 */ /* 0x001fe200078e023e */
[----:B------:R-:W-:-:S03]  /*2630*/  UIADD3 UR16, UR16, -0x40, URZ ;  /* 0xffffffc010107890 */ /* 0x000fc6000fffe03f */
[----:B-1----:R-:W-:-:S04]  /*2640*/  IMAD.WIDE R114, R22, 0x2, R72 ;  /* 0x0000000216727825 */ /* 0x002fc800078e0248 */
[----:B--2---:R-:W-:-:S04]  /*2650*/  IMAD.WIDE R80, R22, 0x2, R70 ;  /* 0x0000000216507825 */ /* 0x004fc800078e0246 */
[----:B------:R-:W-:-:S04]  /*2660*/  IMAD.WIDE R76, R22, 0x2, R74 ;  /* 0x00000002164c7825 */ /* 0x000fc800078e024a */
[----:B------:R-:W-:-:S04]  /*2670*/  IMAD.WIDE R72, R22, 0x2, R66 ;  /* 0x0000000216487825 */ /* 0x000fc800078e0242 */
[----:B------:R-:W-:-:S04]  /*2680*/  IMAD.WIDE R70, R22, 0x2, R68 ;  /* 0x0000000216467825 */ /* 0x000fc800078e0244 */
[----:B------:R-:W-:-:S04]  /*2690*/  IMAD.WIDE R118, R22, 0x2, R60 ;  /* 0x0000000216767825 */ /* 0x000fc800078e023c */
[----:B------:R-:W-:-:S04]  /*26a0*/  IMAD.WIDE R116, R22, 0x2, R64 ;  /* 0x0000000216747825 */ /* 0x000fc800078e0240 */
[----:B------:R-:W-:-:S04]  /*26b0*/  IMAD.WIDE R58, R32, 0x2, R58 ;  /* 0x00000002203a7825 */ /* 0x000fc800078e023a */
[----:B------:R-:W-:Y:S01]  /*26c0*/  IMAD.MOV.U32 R120, RZ, RZ, R110 ;  /* 0x000000ffff787224 */ /* 0x000fe200078e006e */
[----:B------:R-:W-:Y:S02]  /*26d0*/  WARPGROUP.DEPBAR.LE gsb0, 0x0 ;  /* 0x00008000000079c5 */ /* 0x000fe40000010000 */
[----:B------:R-:W-:Y:S05]  /*26e0*/  @P0 BRA `(.L_x_1) ;  /* 0xffffffec00900947 */ /* 0x000fea000383ffff */
[----:B------:R-:W-:Y:S02]  /*26f0*/  F2FP.F16.F32.PACK_AB R27, R31, R27 ;  /* 0x0000001b1f1b723e */ /* 0x000fe400000000ff */
[----:B------:R-:W-:Y:S02]  /*2700*/  F2FP.F16.F32.PACK_AB R26, R30, R26 ;  /* 0x0000001a1e1a723e */ /* 0x000fe400000000ff */
[----:B------:R-:W-:Y:S02]  /*2710*/  F2FP.F16.F32.PACK_AB R25, R29, R25 ;  /* 0x000000191d19723e */ /* 0x000fe400000000ff */
[----:B------:R-:W-:-:S07]  /*2720*/  F2FP.F16.F32.PACK_AB R24, R28, R24 ;  /* 0x000000181c18723e */ /* 0x000fce00000000ff */
.L_x_0:
[----:B------:R-:W0:Y:S01]  /*2730*/  S2R R12, SR_TID.X ;  /* 0x00000000000c7919 */ /* 0x000e220000002100 */
[----:B------:R-:W-:Y:S01]  /*2740*/  ULDC UR4, c[0x0][0x244] ;  /* 0x0000910000047ab9 */ /* 0x000fe20000000800 */
[----:B------:R-:W-:Y:S01]  /*2750*/  ULDC.64 UR6, c[0x0][0x228] ;  /* 0x00008a0000067ab9 */ /* 0x000fe20000000a00 */
[----:B------:R-:W-:Y:S01]  /*2760*/  BAR.SYNC.DEFER_BLOCKING 0x0 ;  /* 0x0000000000007b1d */ /* 0x000fe20000010000 */
[----:B------:R-:W-:-:S04]  /*2770*/  ISETP.GE.AND P0, PT, R9, UR6, PT ;  /* 0x0000000609007c0c */ /* 0x000fc8000bf06270 */
[----:B------:R-:W-:Y:S01]  /*2780*/  ISETP.LT.AND P4, PT, R2, UR7, !P0 ;  /* 0x0000000702007c0c */ /* 0x000fe2000c781270 */
[----:B------:R-:W-:Y:S01]  /*2790*/  ULDC UR6, c[0x0][0x248] ;  /* 0x0000920000067ab9 */ /* 0x000fe20000000800 */
[----:B------:R-:W-:Y:S01]  /*27a0*/  ISETP.LT.AND P1, PT, R0, UR7, !P0 ;  /* 0x0000000700007c0c */ /* 0x000fe2000c721270 */
[----:B------:R-:W-:Y:S01]  /*27b0*/  IMAD R2, R2, UR6, RZ ;  /* 0x0000000602027c24 */ /* 0x000fe2000f8e02ff */
[C---:B------:R-:W-:Y:S01]  /*27c0*/  ISETP.LT.AND P5, PT, R3.reuse, UR7, !P0 ;  /* 0x0000000703007c0c */ /* 0x040fe2000c7a1270 */
[----:B------:R-:W-:Y:S02]  /*27d0*/  IMAD R3, R3, UR6, RZ ;  /* 0x0000000603037c24 */ /* 0x000fe4000f8e02ff */
[----:B------:R-:W-:Y:S02]  /*27e0*/  IMAD R19, R6, UR6, RZ ;  /* 0x0000000606137c24 */ /* 0x000fe4000f8e02ff */
[----:B------:R-:W-:Y:S02]  /*27f0*/  IMAD R20, R7, UR6, RZ ;  /* 0x0000000607147c24 */ /* 0x000fe4000f8e02ff */
[----:B------:R-:W-:-:S02]  /*2800*/  IMAD R21, R8, UR6, RZ ;  /* 0x0000000608157c24 */ /* 0x000fc4000f8e02ff */
[C---:B0-----:R-:W-:Y:S02]  /*2810*/  IMAD.SHL.U32 R11, R12.reuse, 0x80, RZ ;  /* 0x000000800c0b7824 */ /* 0x041fe400078e00ff */
[C---:B------:R-:W-:Y:S02]  /*2820*/  IMAD.SHL.U32 R10, R12.reuse, 0x10, RZ ;  /* 0x000000100c0a7824 */ /* 0x040fe400078e00ff */
[----:B------:R-:W-:Y:S01]  /*2830*/  IMAD.SHL.U32 R12, R12, 0x8, RZ ;  /* 0x000000080c0c7824 */ /* 0x000fe200078e00ff */
[----:B------:R-:W-:Y:S02]  /*2840*/  LOP3.LUT R14, R11, 0x400, RZ, 0xc0, !PT ;  /* 0x000004000b0e7812 */ /* 0x000fe400078ec0ff */
[----:B------:R-:W-:Y:S02]  /*2850*/  LOP3.LUT R11, R10, 0x70, RZ, 0xc0, !PT ;  /* 0x000000700a0b7812 */ /* 0x000fe400078ec0ff */
[----:B------:R-:W-:Y:S02]  /*2860*/  LOP3.LUT R12, R12, 0x380, RZ, 0xc0, !PT ;  /* 0x000003800c0c7812 */ /* 0x000fe400078ec0ff */
[----:B------:R-:W-:-:S05]  /*2870*/  IADD3 R11, R14, UR12, R11 ;  /* 0x0000000c0e0b7c10 */ /* 0x000fca000fffe00b */
[----:B------:R-:W-:Y:S01]  /*2880*/  IMAD.IADD R11, R12, 0x1, R11 ;  /* 0x000000010c0b7824 */ /* 0x000fe200078e020b */
[----:B------:R-:W-:Y:S01]  /*2890*/  LOP3.LUT R12, R10, 0x7f0, RZ, 0xc0, !PT ;  /* 0x000007f00a0c7812 */ /* 0x000fe200078ec0ff */
[----:B------:R-:W-:Y:S01]  /*28a0*/  IMAD R10, R9, UR4, RZ ;  /* 0x00000004090a7c24 */ /* 0x000fe2000f8e02ff */
[----:B------:R-:W-:Y:S01]  /*28b0*/  ULDC.64 UR4, c[0x0][0x220] ;  /* 0x0000880000047ab9 */ /* 0x000fe20000000a00 */
[----:B------:R-:W-:Y:S01]  /*28c0*/  IMAD R9, R0, UR6, RZ ;  /* 0x0000000600097c24 */ /* 0x000fe2000f8e02ff */
[----:B------:R0:W-:Y:S01]  /*28d0*/  STSM.16.M88.4 [R11], R24 ;  /* 0x000000180b007844 */ /* 0x0001e20000000200 */
[----:B------:R-:W-:Y:S01]  /*28e0*/  IMAD R0, R4, UR6, RZ ;  /* 0x0000000604007c24 */ /* 0x000fe2000f8e02ff */
[----:B------:R-:W-:Y:S01]  /*28f0*/  BAR.SYNC.DEFER_BLOCKING 0x0 ;  /* 0x0000000000007b1d */ /* 0x000fe20000010000 */
[----:B------:R-:W-:-:S04]  /*2900*/  LEA R22, P2, R10, UR4, 0x1 ;  /* 0x000000040a167c11 */ /* 0x000fc8000f8408ff */
[-C--:B------:R-:W-:Y:S02]  /*2910*/  LEA R16, P3, R2, R22.reuse, 0x1 ;  /* 0x0000001602107211 */ /* 0x080fe400078608ff */
[----:B0-----:R-:W-:Y:S02]  /*2920*/  LEA.HI.X.SX32 R24, R10, UR5, 0x1, P2 ;  /* 0x000000050a187c11 */ /* 0x001fe400090f0eff */
[C---:B------:R-:W-:Y:S02]  /*2930*/  LEA R10, P2, R9.reuse, R22, 0x1 ;  /* 0x00000016090a7211 */ /* 0x040fe400078408ff */
[-C--:B------:R-:W-:Y:S02]  /*2940*/  LEA.HI.X.SX32 R17, R2, R24.reuse, 0x1, P3 ;  /* 0x0000001802117211 */ /* 0x080fe400018f0eff */
[----:B------:R-:W-:Y:S01]  /*2950*/  LEA.HI.X.SX32 R11, R9, R24, 0x1, P2 ;  /* 0x00000018090b7211 */ /* 0x000fe200010f0eff */
[----:B------:R-:W-:Y:S01]  /*2960*/  IMAD R9, R5, UR6, RZ ;  /* 0x0000000605097c24 */ /* 0x000fe2000f8e02ff */
[----:B------:R-:W-:-:S02]  /*2970*/  LEA R2, P6, R3, R22, 0x1 ;  /* 0x0000001603027211 */ /* 0x000fc400078c08ff */
[----:B------:R-:W-:Y:S01]  /*2980*/  ISETP.LT.AND P3, PT, R5, UR7, !P0 ;  /* 0x0000000705007c0c */ /* 0x000fe2000c761270 */
[----:B------:R-:W0:Y:S01]  /*2990*/  LDS.128 R12, [R12+UR12] ;  /* 0x0000000c0c0c7984 */ /* 0x000e220008000c00 */
[----:B------:R-:W-:-:S03]  /*29a0*/  LEA.HI.X.SX32 R3, R3, R24, 0x1, P6 ;  /* 0x0000001803037211 */ /* 0x000fc600030f0eff */
[----:B0-----:R0:W-:Y:S04]  /*29b0*/  @P1 STG.E.U16 desc[UR14][R10.64], R12 ;  /* 0x0000000c0a001986 */ /* 0x0011e8000c10150e */
[----:B------:R1:W-:Y:S01]  /*29c0*/  @P4 STG.E.U16 desc[UR14][R16.64], R13 ;  /* 0x0000000d10004986 */ /* 0x0003e2000c10150e */
[----:B------:R-:W-:Y:S02]  /*29d0*/  ISETP.LT.AND P4, PT, R4, UR7, !P0 ;  /* 0x0000000704007c0c */ /* 0x000fe4000c781270 */
[C---:B------:R-:W-:Y:S01]  /*29e0*/  LEA R4, P1, R0.reuse, R22, 0x1 ;  /* 0x0000001600047211 */ /* 0x040fe200078208ff */
[----:B------:R2:W-:Y:S03]  /*29f0*/  @P5 STG.E.U16 desc[UR14][R2.64], R14 ;  /* 0x0000000e02005986 */ /* 0x0005e6000c10150e */
[----:B------:R-:W-:-:S02]  /*2a00*/  LEA.HI.X.SX32 R5, R0, R24, 0x1, P1 ;  /* 0x0000001800057211 */ /* 0x000fc400008f0eff */
[-C--:B0-----:R-:W-:Y:S02]  /*2a10*/  LEA R10, P2, R9, R22.reuse, 0x1 ;  /* 0x00000016090a7211 */ /* 0x081fe400078408ff */
[-C--:B------:R-:W-:Y:S02]  /*2a20*/  LEA R18, P1, R20, R22.reuse, 0x1 ;  /* 0x0000001614127211 */ /* 0x080fe400078208ff */
[----:B-1----:R-:W-:Y:S01]  /*2a30*/  LEA R16, P6, R19, R22, 0x1 ;  /* 0x0000001613107211 */ /* 0x002fe200078c08ff */
[----:B------:R2:W-:Y:S01]  /*2a40*/  @P4 STG.E.U16 desc[UR14][R4.64], R15 ;  /* 0x0000000f04004986 */ /* 0x0005e2000c10150e */
[-C--:B------:R-:W-:Y:S02]  /*2a50*/  LEA.HI.X.SX32 R11, R9, R24.reuse, 0x1, P2 ;  /* 0x00000018090b7211 */ /* 0x080fe400010f0eff */
[----:B------:R-:W-:Y:S02]  /*2a60*/  LEA.HI.X.SX32 R17, R19, R24, 0x1, P6 ;  /* 0x0000001813117211 */ /* 0x000fe400030f0eff */
[----:B------:R-:W-:-:S02]  /*2a70*/  ISETP.LT.AND P2, PT, R6, UR7, !P0 ;  /* 0x0000000706007c0c */ /* 0x000fc4000c741270 */
[----:B------:R-:W-:Y:S02]  /*2a80*/  LEA.HI.X.SX32 R19, R20, R24, 0x1, P1 ;  /* 0x0000001814137211 */ /* 0x000fe400008f0eff */
[----:B------:R-:W-:Y:S02]  /*2a90*/  ISETP.LT.AND P1, PT, R7, UR7, !P0 ;  /* 0x0000000707007c0c */ /* 0x000fe4000c721270 */
[----:B------:R-:W-:Y:S02]  /*2aa0*/  ISETP.LT.AND P0, PT, R8, UR7, !P0 ;  /* 0x0000000708007c0c */ /* 0x000fe4000c701270 */
[----:B------:R-:W-:Y:S02]  /*2ab0*/  PRMT R12, R12, 0x7632, R12 ;  /* 0x000076320c0c7816 */ /* 0x000fe4000000000c */
[----:B------:R-:W-:Y:S02]  /*2ac0*/  PRMT R8, R13, 0x7632, R8 ;  /* 0x000076320d087816 */ /* 0x000fe40000000008 */
[----:B------:R-:W-:Y:S01]  /*2ad0*/  PRMT R9, R14, 0x7632, R9 ;  /* 0x000076320e097816 */ /* 0x000fe20000000009 */
[----:B------:R2:W-:Y:S01]  /*2ae0*/  @P3 STG.E.U16 desc[UR14][R10.64], R12 ;  /* 0x0000000c0a003986 */ /* 0x0005e2000c10150e */
[----:B------:R-:W-:-:S03]  /*2af0*/  LEA R6, P6, R21, R22, 0x1 ;  /* 0x0000001615067211 */ /* 0x000fc600078c08ff */
[----:B------:R2:W-:Y:S01]  /*2b00*/  @P2 STG.E.U16 desc[UR14][R16.64], R8 ;  /* 0x0000000810002986 */ /* 0x0005e2000c10150e */
[----:B------:R-:W-:-:S03]  /*2b10*/  LEA.HI.X.SX32 R7, R21, R24, 0x1, P6 ;  /* 0x0000001815077211 */ /* 0x000fc600030f0eff */
[----:B------:R2:W-:Y:S01]  /*2b20*/  @P1 STG.E.U16 desc[UR14][R18.64], R9 ;  /* 0x0000000912001986 */ /* 0x0005e2000c10150e */
[----:B------:R-:W-:Y:S05]  /*2b30*/  @!P0 EXIT ;  /* 0x000000000000894d */ /* 0x000fea0003800000 */
[----:B--2---:R-:W-:-:S05]  /*2b40*/  PRMT R3, R15, 0x7632, R3 ;  /* 0x000076320f037816 */ /* 0x004fca0000000003 */
[----:B------:R-:W-:Y:S01]  /*2b50*/  STG.E.U16 desc[UR14][R6.64], R3 ;  /* 0x0000000306007986 */ /* 0x000fe2000c10150e */
[----:B------:R-:W-:Y:S05]  /*2b60*/  EXIT ;  /* 0x000000000000794d */ /* 0x000fea0003800000 */
.L_x_2:
[----:B------:R-:W-:-:S00]  /*2b70*/  BRA `(.L_x_2) ;  /* 0xfffffffc00fc7947 */ /* 0x000fc0000383ffff */
[----:B------:R-:W-:-:S00]  /*2b80*/  NOP ;  /* 0x0000000000007918 */ /* 0x000fc00000000000 */
[----:B------:R-:W-:-:S00]  /*2b90*/  NOP ;  /* 0x0000000000007918 */ /* 0x000fc00000000000 */
[----:B------:R-:W-:-:S00]  /*2ba0*/  NOP ;  /* 0x0000000000007918 */ /* 0x000fc00000000000 */
[----:B------:R-:W-:-:S00]  /*2bb0*/  NOP ;  /* 0x0000000000007918 */ /* 0x000fc00000000000 */
[----:B------:R-:W-:-:S00]  /*2bc0*/  NOP ;  /* 0x0000000000007918 */ /* 0x000fc00000000000 */
[----:B------:R-:W-:-:S00]  /*2bd0*/  NOP ;  /* 0x0000000000007918 */ /* 0x000fc00000000000 */
[----:B------:R-:W-:-:S00]  /*2be0*/  NOP ;  /* 0x0000000000007918 */ /* 0x000fc00000000000 */
[----:B------:R-:W-:-:S00]  /*2bf0*/  NOP ;  /* 0x0000000000007918 */ /* 0x000fc00000000000 */
.L_x_3:


//--------------------- .nv.shared.matmul_kernel  --------------------------
	.section	.nv.shared.matmul_kernel,"aw",@nobits
	.sectionflags	@""
	.align	16
	.zero		1024


//--------------------- .nv.shared.reserved.0     --------------------------
	.section	.nv.shared.reserved.0,"aw",@nobits
	.weak		__nv_reservedSMEM_offset_0_alias
	.size		__nv_reservedSMEM_offset_0_alias, 0, 0
	.other		__nv_reservedSMEM_offset_0_alias,@"STO_CUDA_RESERVED_SHARED STV_DEFAULT"
__nv_reservedSMEM_offset_0_alias:
	.zero		0


//--------------------- .nv.constant0.matmul_kernel --------------------------
	.section	.nv.constant0.matmul_kernel,"a",@progbits
	.sectionflags	@""
	.align	4
.nv.constant0.matmul_kernel:
	.zero		608


//--------------------- SYMBOLS --------------------------

	.type		.nv.reservedSmem.offset0,@object
	.size		.nv.reservedSmem.offset0,0x4
